//
// Generated by NVIDIA NVVM Compiler
//
// Compiler Build ID: CL-36424714
// Cuda compilation tools, release 13.0, V13.0.88
// Based on NVVM 20.0.0
//

.version 9.0
.target sm_100
.address_size 64

	// .globl	_Z24nppiSub_8u_C1RSfs_kernelPKhiS0_iPhiiii

.visible .entry _Z24nppiSub_8u_C1RSfs_kernelPKhiS0_iPhiiii(
	.param .u64 .ptr .align 1 _Z24nppiSub_8u_C1RSfs_kernelPKhiS0_iPhiiii_param_0,
	.param .u32 _Z24nppiSub_8u_C1RSfs_kernelPKhiS0_iPhiiii_param_1,
	.param .u64 .ptr .align 1 _Z24nppiSub_8u_C1RSfs_kernelPKhiS0_iPhiiii_param_2,
	.param .u32 _Z24nppiSub_8u_C1RSfs_kernelPKhiS0_iPhiiii_param_3,
	.param .u64 .ptr .align 1 _Z24nppiSub_8u_C1RSfs_kernelPKhiS0_iPhiiii_param_4,
	.param .u32 _Z24nppiSub_8u_C1RSfs_kernelPKhiS0_iPhiiii_param_5,
	.param .u32 _Z24nppiSub_8u_C1RSfs_kernelPKhiS0_iPhiiii_param_6,
	.param .u32 _Z24nppiSub_8u_C1RSfs_kernelPKhiS0_iPhiiii_param_7,
	.param .u32 _Z24nppiSub_8u_C1RSfs_kernelPKhiS0_iPhiiii_param_8
)
{
	.reg .pred 	%p<6>;
	.reg .b32 	%r<33>;
	.reg .b64 	%rd<17>;

	ld.param.u64 	%rd2, [_Z24nppiSub_8u_C1RSfs_kernelPKhiS0_iPhiiii_param_0];
	ld.param.u32 	%r8, [_Z24nppiSub_8u_C1RSfs_kernelPKhiS0_iPhiiii_param_1];
	ld.param.u64 	%rd3, [_Z24nppiSub_8u_C1RSfs_kernelPKhiS0_iPhiiii_param_2];
	ld.param.u32 	%r9, [_Z24nppiSub_8u_C1RSfs_kernelPKhiS0_iPhiiii_param_3];
	ld.param.u64 	%rd4, [_Z24nppiSub_8u_C1RSfs_kernelPKhiS0_iPhiiii_param_4];
	ld.param.u32 	%r10, [_Z24nppiSub_8u_C1RSfs_kernelPKhiS0_iPhiiii_param_5];
	ld.param.u32 	%r12, [_Z24nppiSub_8u_C1RSfs_kernelPKhiS0_iPhiiii_param_6];
	ld.param.u32 	%r13, [_Z24nppiSub_8u_C1RSfs_kernelPKhiS0_iPhiiii_param_7];
	ld.param.u32 	%r11, [_Z24nppiSub_8u_C1RSfs_kernelPKhiS0_iPhiiii_param_8];
	mov.u32 	%r15, %ctaid.x;
	mov.u32 	%r16, %ntid.x;
	mov.u32 	%r17, %tid.x;
	mad.lo.s32 	%r1, %r15, %r16, %r17;
	mov.u32 	%r18, %ctaid.y;
	mov.u32 	%r19, %ntid.y;
	mov.u32 	%r20, %tid.y;
	mad.lo.s32 	%r21, %r18, %r19, %r20;
	setp.ge.s32 	%p1, %r1, %r12;
	setp.ge.s32 	%p2, %r21, %r13;
	or.pred  	%p3, %p1, %p2;
	@%p3 bra 	$L__BB0_6;
	cvta.to.global.u64 	%rd5, %rd2;
	cvta.to.global.u64 	%rd6, %rd3;
	mul.lo.s32 	%r22, %r8, %r21;
	cvt.s64.s32 	%rd7, %r22;
	mul.lo.s32 	%r23, %r9, %r21;
	cvt.s64.s32 	%rd8, %r23;
	mul.lo.s32 	%r3, %r10, %r21;
	cvt.s64.s32 	%rd1, %r1;
	add.s64 	%rd9, %rd7, %rd1;
	add.s64 	%rd10, %rd5, %rd9;
	ld.global.u8 	%r24, [%rd10];
	add.s64 	%rd11, %rd8, %rd1;
	add.s64 	%rd12, %rd6, %rd11;
	ld.global.u8 	%r25, [%rd12];
	sub.s32 	%r32, %r24, %r25;
	setp.lt.s32 	%p4, %r11, 1;
	@%p4 bra 	$L__BB0_5;
	setp.lt.s32 	%p5, %r32, 0;
	@%p5 bra 	$L__BB0_4;
	add.s32 	%r26, %r11, -1;
	mov.b32 	%r27, 1;
	shl.b32 	%r28, %r27, %r26;
	add.s32 	%r29, %r32, %r28;
	shr.s32 	%r32, %r29, %r11;
	bra.uni 	$L__BB0_5;
$L__BB0_4:
	shr.s32 	%r32, %r32, %r11;
$L__BB0_5:
	min.s32 	%r30, %r32, 255;
	max.s32 	%r31, %r30, 0;
	cvt.s64.s32 	%rd13, %r3;
	add.s64 	%rd14, %rd13, %rd1;
	cvta.to.global.u64 	%rd15, %rd4;
	add.s64 	%rd16, %rd15, %rd14;
	st.global.u8 	[%rd16], %r31;
$L__BB0_6:
	ret;

}
	// .globl	_Z24nppiSub_8u_C3RSfs_kernelPKhiS0_iPhiiii
.visible .entry _Z24nppiSub_8u_C3RSfs_kernelPKhiS0_iPhiiii(
	.param .u64 .ptr .align 1 _Z24nppiSub_8u_C3RSfs_kernelPKhiS0_iPhiiii_param_0,
	.param .u32 _Z24nppiSub_8u_C3RSfs_kernelPKhiS0_iPhiiii_param_1,
	.param .u64 .ptr .align 1 _Z24nppiSub_8u_C3RSfs_kernelPKhiS0_iPhiiii_param_2,
	.param .u32 _Z24nppiSub_8u_C3RSfs_kernelPKhiS0_iPhiiii_param_3,
	.param .u64 .ptr .align 1 _Z24nppiSub_8u_C3RSfs_kernelPKhiS0_iPhiiii_param_4,
	.param .u32 _Z24nppiSub_8u_C3RSfs_kernelPKhiS0_iPhiiii_param_5,
	.param .u32 _Z24nppiSub_8u_C3RSfs_kernelPKhiS0_iPhiiii_param_6,
	.param .u32 _Z24nppiSub_8u_C3RSfs_kernelPKhiS0_iPhiiii_param_7,
	.param .u32 _Z24nppiSub_8u_C3RSfs_kernelPKhiS0_iPhiiii_param_8
)
{
	.reg .pred 	%p<8>;
	.reg .b32 	%r<60>;
	.reg .b64 	%rd<24>;

	ld.param.u64 	%rd7, [_Z24nppiSub_8u_C3RSfs_kernelPKhiS0_iPhiiii_param_0];
	ld.param.u32 	%r4, [_Z24nppiSub_8u_C3RSfs_kernelPKhiS0_iPhiiii_param_1];
	ld.param.u64 	%rd8, [_Z24nppiSub_8u_C3RSfs_kernelPKhiS0_iPhiiii_param_2];
	ld.param.u32 	%r5, [_Z24nppiSub_8u_C3RSfs_kernelPKhiS0_iPhiiii_param_3];
	ld.param.u64 	%rd9, [_Z24nppiSub_8u_C3RSfs_kernelPKhiS0_iPhiiii_param_4];
	ld.param.u32 	%r6, [_Z24nppiSub_8u_C3RSfs_kernelPKhiS0_iPhiiii_param_5];
	ld.param.u32 	%r8, [_Z24nppiSub_8u_C3RSfs_kernelPKhiS0_iPhiiii_param_6];
	ld.param.u32 	%r9, [_Z24nppiSub_8u_C3RSfs_kernelPKhiS0_iPhiiii_param_7];
	ld.param.u32 	%r7, [_Z24nppiSub_8u_C3RSfs_kernelPKhiS0_iPhiiii_param_8];
	cvta.to.global.u64 	%rd1, %rd9;
	cvta.to.global.u64 	%rd2, %rd7;
	cvta.to.global.u64 	%rd3, %rd8;
	mov.u32 	%r11, %ctaid.x;
	mov.u32 	%r12, %ntid.x;
	mov.u32 	%r13, %tid.x;
	mad.lo.s32 	%r1, %r11, %r12, %r13;
	mov.u32 	%r14, %ctaid.y;
	mov.u32 	%r15, %ntid.y;
	mov.u32 	%r16, %tid.y;
	mad.lo.s32 	%r17, %r14, %r15, %r16;
	setp.ge.s32 	%p1, %r1, %r8;
	setp.ge.s32 	%p2, %r17, %r9;
	or.pred  	%p3, %p1, %p2;
	@%p3 bra 	$L__BB1_4;
	mul.lo.s32 	%r18, %r4, %r17;
	cvt.s64.s32 	%rd4, %r18;
	mul.lo.s32 	%r19, %r5, %r17;
	cvt.s64.s32 	%rd5, %r19;
	mul.lo.s32 	%r20, %r6, %r17;
	cvt.s64.s32 	%rd6, %r20;
	mul.lo.s32 	%r3, %r1, 3;
	setp.lt.s32 	%p4, %r7, 1;
	@%p4 bra 	$L__BB1_3;
	add.s32 	%r33, %r7, -1;
	mov.b32 	%r34, 1;
	shl.b32 	%r35, %r34, %r33;
	cvt.s64.s32 	%rd17, %r3;
	add.s64 	%rd18, %rd17, %rd5;
	add.s64 	%rd19, %rd3, %rd18;
	ld.global.u8 	%r36, [%rd19];
	add.s64 	%rd20, %rd17, %rd4;
	add.s64 	%rd21, %rd2, %rd20;
	ld.global.u8 	%r37, [%rd21];
	sub.s32 	%r38, %r36, %r37;
	setp.lt.s32 	%p5, %r38, 0;
	selp.b32 	%r39, 0, %r35, %p5;
	add.s32 	%r40, %r38, %r39;
	shr.s32 	%r41, %r40, %r7;
	min.s32 	%r42, %r41, 255;
	max.s32 	%r43, %r42, 0;
	add.s64 	%rd22, %rd17, %rd6;
	add.s64 	%rd23, %rd1, %rd22;
	st.global.u8 	[%rd23], %r43;
	ld.global.u8 	%r44, [%rd19+1];
	ld.global.u8 	%r45, [%rd21+1];
	sub.s32 	%r46, %r44, %r45;
	setp.lt.s32 	%p6, %r46, 0;
	selp.b32 	%r47, 0, %r35, %p6;
	add.s32 	%r48, %r46, %r47;
	shr.s32 	%r49, %r48, %r7;
	min.s32 	%r50, %r49, 255;
	max.s32 	%r51, %r50, 0;
	st.global.u8 	[%rd23+1], %r51;
	ld.global.u8 	%r52, [%rd19+2];
	ld.global.u8 	%r53, [%rd21+2];
	sub.s32 	%r54, %r52, %r53;
	setp.lt.s32 	%p7, %r54, 0;
	selp.b32 	%r55, 0, %r35, %p7;
	add.s32 	%r56, %r54, %r55;
	shr.s32 	%r57, %r56, %r7;
	min.s32 	%r58, %r57, 255;
	max.s32 	%r59, %r58, 0;
	st.global.u8 	[%rd23+2], %r59;
	bra.uni 	$L__BB1_4;
$L__BB1_3:
	cvt.s64.s32 	%rd10, %r3;
	add.s64 	%rd11, %rd10, %rd5;
	add.s64 	%rd12, %rd3, %rd11;
	ld.global.u8 	%r21, [%rd12];
	add.s64 	%rd13, %rd10, %rd4;
	add.s64 	%rd14, %rd2, %rd13;
	ld.global.u8 	%r22, [%rd14];
	sub.s32 	%r23, %r21, %r22;
	max.s32 	%r24, %r23, 0;
	add.s64 	%rd15, %rd10, %rd6;
	add.s64 	%rd16, %rd1, %rd15;
	st.global.u8 	[%rd16], %r24;
	ld.global.u8 	%r25, [%rd12+1];
	ld.global.u8 	%r26, [%rd14+1];
	sub.s32 	%r27, %r25, %r26;
	max.s32 	%r28, %r27, 0;
	st.global.u8 	[%rd16+1], %r28;
	ld.global.u8 	%r29, [%rd12+2];
	ld.global.u8 	%r30, [%rd14+2];
	sub.s32 	%r31, %r29, %r30;
	max.s32 	%r32, %r31, 0;
	st.global.u8 	[%rd16+2], %r32;
$L__BB1_4:
	ret;

}
	// .globl	_Z25nppiSub_16u_C1RSfs_kernelPKtiS0_iPtiiii
.visible .entry _Z25nppiSub_16u_C1RSfs_kernelPKtiS0_iPtiiii(
	.param .u64 .ptr .align 1 _Z25nppiSub_16u_C1RSfs_kernelPKtiS0_iPtiiii_param_0,
	.param .u32 _Z25nppiSub_16u_C1RSfs_kernelPKtiS0_iPtiiii_param_1,
	.param .u64 .ptr .align 1 _Z25nppiSub_16u_C1RSfs_kernelPKtiS0_iPtiiii_param_2,
	.param .u32 _Z25nppiSub_16u_C1RSfs_kernelPKtiS0_iPtiiii_param_3,
	.param .u64 .ptr .align 1 _Z25nppiSub_16u_C1RSfs_kernelPKtiS0_iPtiiii_param_4,
	.param .u32 _Z25nppiSub_16u_C1RSfs_kernelPKtiS0_iPtiiii_param_5,
	.param .u32 _Z25nppiSub_16u_C1RSfs_kernelPKtiS0_iPtiiii_param_6,
	.param .u32 _Z25nppiSub_16u_C1RSfs_kernelPKtiS0_iPtiiii_param_7,
	.param .u32 _Z25nppiSub_16u_C1RSfs_kernelPKtiS0_iPtiiii_param_8
)
{
	.reg .pred 	%p<6>;
	.reg .b32 	%r<33>;
	.reg .b64 	%rd<18>;

	ld.param.u64 	%rd2, [_Z25nppiSub_16u_C1RSfs_kernelPKtiS0_iPtiiii_param_0];
	ld.param.u32 	%r7, [_Z25nppiSub_16u_C1RSfs_kernelPKtiS0_iPtiiii_param_1];
	ld.param.u64 	%rd3, [_Z25nppiSub_16u_C1RSfs_kernelPKtiS0_iPtiiii_param_2];
	ld.param.u32 	%r8, [_Z25nppiSub_16u_C1RSfs_kernelPKtiS0_iPtiiii_param_3];
	ld.param.u64 	%rd4, [_Z25nppiSub_16u_C1RSfs_kernelPKtiS0_iPtiiii_param_4];
	ld.param.u32 	%r9, [_Z25nppiSub_16u_C1RSfs_kernelPKtiS0_iPtiiii_param_5];
	ld.param.u32 	%r11, [_Z25nppiSub_16u_C1RSfs_kernelPKtiS0_iPtiiii_param_6];
	ld.param.u32 	%r12, [_Z25nppiSub_16u_C1RSfs_kernelPKtiS0_iPtiiii_param_7];
	ld.param.u32 	%r10, [_Z25nppiSub_16u_C1RSfs_kernelPKtiS0_iPtiiii_param_8];
	mov.u32 	%r14, %ctaid.x;
	mov.u32 	%r15, %ntid.x;
	mov.u32 	%r16, %tid.x;
	mad.lo.s32 	%r1, %r14, %r15, %r16;
	mov.u32 	%r17, %ctaid.y;
	mov.u32 	%r18, %ntid.y;
	mov.u32 	%r19, %tid.y;
	mad.lo.s32 	%r20, %r17, %r18, %r19;
	setp.ge.s32 	%p1, %r1, %r11;
	setp.ge.s32 	%p2, %r20, %r12;
	or.pred  	%p3, %p1, %p2;
	@%p3 bra 	$L__BB2_6;
	cvta.to.global.u64 	%rd5, %rd2;
	cvta.to.global.u64 	%rd6, %rd3;
	cvta.to.global.u64 	%rd7, %rd4;
	mul.lo.s32 	%r21, %r7, %r20;
	cvt.s64.s32 	%rd8, %r21;
	add.s64 	%rd9, %rd5, %rd8;
	mul.lo.s32 	%r22, %r8, %r20;
	cvt.s64.s32 	%rd10, %r22;
	add.s64 	%rd11, %rd6, %rd10;
	mul.lo.s32 	%r23, %r9, %r20;
	cvt.s64.s32 	%rd12, %r23;
	add.s64 	%rd1, %rd7, %rd12;
	mul.wide.s32 	%rd13, %r1, 2;
	add.s64 	%rd14, %rd9, %rd13;
	ld.global.u16 	%r24, [%rd14];
	add.s64 	%rd15, %rd11, %rd13;
	ld.global.u16 	%r25, [%rd15];
	sub.s32 	%r32, %r24, %r25;
	setp.lt.s32 	%p4, %r10, 1;
	@%p4 bra 	$L__BB2_5;
	setp.lt.s32 	%p5, %r32, 0;
	@%p5 bra 	$L__BB2_4;
	add.s32 	%r26, %r10, -1;
	mov.b32 	%r27, 1;
	shl.b32 	%r28, %r27, %r26;
	add.s32 	%r29, %r32, %r28;
	shr.s32 	%r32, %r29, %r10;
	bra.uni 	$L__BB2_5;
$L__BB2_4:
	shr.s32 	%r32, %r32, %r10;
$L__BB2_5:
	min.s32 	%r30, %r32, 65535;
	max.s32 	%r31, %r30, 0;
	add.s64 	%rd17, %rd1, %rd13;
	st.global.u16 	[%rd17], %r31;
$L__BB2_6:
	ret;

}
	// .globl	_Z25nppiSub_16s_C1RSfs_kernelPKsiS0_iPsiiii
.visible .entry _Z25nppiSub_16s_C1RSfs_kernelPKsiS0_iPsiiii(
	.param .u64 .ptr .align 1 _Z25nppiSub_16s_C1RSfs_kernelPKsiS0_iPsiiii_param_0,
	.param .u32 _Z25nppiSub_16s_C1RSfs_kernelPKsiS0_iPsiiii_param_1,
	.param .u64 .ptr .align 1 _Z25nppiSub_16s_C1RSfs_kernelPKsiS0_iPsiiii_param_2,
	.param .u32 _Z25nppiSub_16s_C1RSfs_kernelPKsiS0_iPsiiii_param_3,
	.param .u64 .ptr .align 1 _Z25nppiSub_16s_C1RSfs_kernelPKsiS0_iPsiiii_param_4,
	.param .u32 _Z25nppiSub_16s_C1RSfs_kernelPKsiS0_iPsiiii_param_5,
	.param .u32 _Z25nppiSub_16s_C1RSfs_kernelPKsiS0_iPsiiii_param_6,
	.param .u32 _Z25nppiSub_16s_C1RSfs_kernelPKsiS0_iPsiiii_param_7,
	.param .u32 _Z25nppiSub_16s_C1RSfs_kernelPKsiS0_iPsiiii_param_8
)
{
	.reg .pred 	%p<6>;
	.reg .b32 	%r<38>;
	.reg .b64 	%rd<18>;

	ld.param.u64 	%rd2, [_Z25nppiSub_16s_C1RSfs_kernelPKsiS0_iPsiiii_param_0];
	ld.param.u32 	%r7, [_Z25nppiSub_16s_C1RSfs_kernelPKsiS0_iPsiiii_param_1];
	ld.param.u64 	%rd3, [_Z25nppiSub_16s_C1RSfs_kernelPKsiS0_iPsiiii_param_2];
	ld.param.u32 	%r8, [_Z25nppiSub_16s_C1RSfs_kernelPKsiS0_iPsiiii_param_3];
	ld.param.u64 	%rd4, [_Z25nppiSub_16s_C1RSfs_kernelPKsiS0_iPsiiii_param_4];
	ld.param.u32 	%r9, [_Z25nppiSub_16s_C1RSfs_kernelPKsiS0_iPsiiii_param_5];
	ld.param.u32 	%r11, [_Z25nppiSub_16s_C1RSfs_kernelPKsiS0_iPsiiii_param_6];
	ld.param.u32 	%r12, [_Z25nppiSub_16s_C1RSfs_kernelPKsiS0_iPsiiii_param_7];
	ld.param.u32 	%r10, [_Z25nppiSub_16s_C1RSfs_kernelPKsiS0_iPsiiii_param_8];
	mov.u32 	%r14, %ctaid.x;
	mov.u32 	%r15, %ntid.x;
	mov.u32 	%r16, %tid.x;
	mad.lo.s32 	%r1, %r14, %r15, %r16;
	mov.u32 	%r17, %ctaid.y;
	mov.u32 	%r18, %ntid.y;
	mov.u32 	%r19, %tid.y;
	mad.lo.s32 	%r20, %r17, %r18, %r19;
	setp.ge.s32 	%p1, %r1, %r11;
	setp.ge.s32 	%p2, %r20, %r12;
	or.pred  	%p3, %p1, %p2;
	@%p3 bra 	$L__BB3_6;
	cvta.to.global.u64 	%rd5, %rd2;
	cvta.to.global.u64 	%rd6, %rd3;
	cvta.to.global.u64 	%rd7, %rd4;
	mul.lo.s32 	%r21, %r7, %r20;
	cvt.s64.s32 	%rd8, %r21;
	add.s64 	%rd9, %rd5, %rd8;
	mul.lo.s32 	%r22, %r8, %r20;
	cvt.s64.s32 	%rd10, %r22;
	add.s64 	%rd11, %rd6, %rd10;
	mul.lo.s32 	%r23, %r9, %r20;
	cvt.s64.s32 	%rd12, %r23;
	add.s64 	%rd1, %rd7, %rd12;
	mul.wide.s32 	%rd13, %r1, 2;
	add.s64 	%rd14, %rd9, %rd13;
	ld.global.s16 	%r24, [%rd14];
	add.s64 	%rd15, %rd11, %rd13;
	ld.global.s16 	%r25, [%rd15];
	sub.s32 	%r37, %r24, %r25;
	setp.lt.s32 	%p4, %r10, 1;
	@%p4 bra 	$L__BB3_5;
	setp.lt.s32 	%p5, %r37, 0;
	@%p5 bra 	$L__BB3_4;
	add.s32 	%r31, %r10, -1;
	mov.b32 	%r32, 1;
	shl.b32 	%r33, %r32, %r31;
	add.s32 	%r34, %r37, %r33;
	shr.s32 	%r37, %r34, %r10;
	bra.uni 	$L__BB3_5;
$L__BB3_4:
	add.s32 	%r26, %r10, -1;
	mov.b32 	%r27, 1;
	shl.b32 	%r28, %r27, %r26;
	sub.s32 	%r29, %r28, %r37;
	shr.s32 	%r30, %r29, %r10;
	neg.s32 	%r37, %r30;
$L__BB3_5:
	min.s32 	%r35, %r37, 32767;
	max.s32 	%r36, %r35, -32768;
	add.s64 	%rd17, %rd1, %rd13;
	st.global.u16 	[%rd17], %r36;
$L__BB3_6:
	ret;

}
	// .globl	_Z22nppiSub_32f_C1R_kernelPKfiS0_iPfiii
.visible .entry _Z22nppiSub_32f_C1R_kernelPKfiS0_iPfiii(
	.param .u64 .ptr .align 1 _Z22nppiSub_32f_C1R_kernelPKfiS0_iPfiii_param_0,
	.param .u32 _Z22nppiSub_32f_C1R_kernelPKfiS0_iPfiii_param_1,
	.param .u64 .ptr .align 1 _Z22nppiSub_32f_C1R_kernelPKfiS0_iPfiii_param_2,
	.param .u32 _Z22nppiSub_32f_C1R_kernelPKfiS0_iPfiii_param_3,
	.param .u64 .ptr .align 1 _Z22nppiSub_32f_C1R_kernelPKfiS0_iPfiii_param_4,
	.param .u32 _Z22nppiSub_32f_C1R_kernelPKfiS0_iPfiii_param_5,
	.param .u32 _Z22nppiSub_32f_C1R_kernelPKfiS0_iPfiii_param_6,
	.param .u32 _Z22nppiSub_32f_C1R_kernelPKfiS0_iPfiii_param_7
)
{
	.reg .pred 	%p<4>;
	.reg .b32 	%r<19>;
	.reg .b32 	%f<4>;
	.reg .b64 	%rd<17>;

	ld.param.u64 	%rd1, [_Z22nppiSub_32f_C1R_kernelPKfiS0_iPfiii_param_0];
	ld.param.u32 	%r3, [_Z22nppiSub_32f_C1R_kernelPKfiS0_iPfiii_param_1];
	ld.param.u64 	%rd2, [_Z22nppiSub_32f_C1R_kernelPKfiS0_iPfiii_param_2];
	ld.param.u32 	%r4, [_Z22nppiSub_32f_C1R_kernelPKfiS0_iPfiii_param_3];
	ld.param.u64 	%rd3, [_Z22nppiSub_32f_C1R_kernelPKfiS0_iPfiii_param_4];
	ld.param.u32 	%r5, [_Z22nppiSub_32f_C1R_kernelPKfiS0_iPfiii_param_5];
	ld.param.u32 	%r6, [_Z22nppiSub_32f_C1R_kernelPKfiS0_iPfiii_param_6];
	ld.param.u32 	%r7, [_Z22nppiSub_32f_C1R_kernelPKfiS0_iPfiii_param_7];
	mov.u32 	%r9, %ctaid.x;
	mov.u32 	%r10, %ntid.x;
	mov.u32 	%r11, %tid.x;
	mad.lo.s32 	%r1, %r9, %r10, %r11;
	mov.u32 	%r12, %ctaid.y;
	mov.u32 	%r13, %ntid.y;
	mov.u32 	%r14, %tid.y;
	mad.lo.s32 	%r15, %r12, %r13, %r14;
	setp.ge.s32 	%p1, %r1, %r6;
	setp.ge.s32 	%p2, %r15, %r7;
	or.pred  	%p3, %p1, %p2;
	@%p3 bra 	$L__BB4_2;
	cvta.to.global.u64 	%rd4, %rd1;
	cvta.to.global.u64 	%rd5, %rd2;
	cvta.to.global.u64 	%rd6, %rd3;
	mul.lo.s32 	%r16, %r3, %r15;
	cvt.s64.s32 	%rd7, %r16;
	add.s64 	%rd8, %rd4, %rd7;
	mul.lo.s32 	%r17, %r4, %r15;
	cvt.s64.s32 	%rd9, %r17;
	add.s64 	%rd10, %rd5, %rd9;
	mul.lo.s32 	%r18, %r5, %r15;
	cvt.s64.s32 	%rd11, %r18;
	add.s64 	%rd12, %rd6, %rd11;
	mul.wide.s32 	%rd13, %r1, 4;
	add.s64 	%rd14, %rd8, %rd13;
	ld.global.f32 	%f1, [%rd14];
	add.s64 	%rd15, %rd10, %rd13;
	ld.global.f32 	%f2, [%rd15];
	sub.f32 	%f3, %f1, %f2;
	add.s64 	%rd16, %rd12, %rd13;
	st.global.f32 	[%rd16], %f3;
$L__BB4_2:
	ret;

}
	// .globl	_Z22nppiSub_32f_C3R_kernelPKfiS0_iPfiii
.visible .entry _Z22nppiSub_32f_C3R_kernelPKfiS0_iPfiii(
	.param .u64 .ptr .align 1 _Z22nppiSub_32f_C3R_kernelPKfiS0_iPfiii_param_0,
	.param .u32 _Z22nppiSub_32f_C3R_kernelPKfiS0_iPfiii_param_1,
	.param .u64 .ptr .align 1 _Z22nppiSub_32f_C3R_kernelPKfiS0_iPfiii_param_2,
	.param .u32 _Z22nppiSub_32f_C3R_kernelPKfiS0_iPfiii_param_3,
	.param .u64 .ptr .align 1 _Z22nppiSub_32f_C3R_kernelPKfiS0_iPfiii_param_4,
	.param .u32 _Z22nppiSub_32f_C3R_kernelPKfiS0_iPfiii_param_5,
	.param .u32 _Z22nppiSub_32f_C3R_kernelPKfiS0_iPfiii_param_6,
	.param .u32 _Z22nppiSub_32f_C3R_kernelPKfiS0_iPfiii_param_7
)
{
	.reg .pred 	%p<4>;
	.reg .b32 	%r<20>;
	.reg .b32 	%f<10>;
	.reg .b64 	%rd<17>;

	ld.param.u64 	%rd1, [_Z22nppiSub_32f_C3R_kernelPKfiS0_iPfiii_param_0];
	ld.param.u32 	%r3, [_Z22nppiSub_32f_C3R_kernelPKfiS0_iPfiii_param_1];
	ld.param.u64 	%rd2, [_Z22nppiSub_32f_C3R_kernelPKfiS0_iPfiii_param_2];
	ld.param.u32 	%r4, [_Z22nppiSub_32f_C3R_kernelPKfiS0_iPfiii_param_3];
	ld.param.u64 	%rd3, [_Z22nppiSub_32f_C3R_kernelPKfiS0_iPfiii_param_4];
	ld.param.u32 	%r5, [_Z22nppiSub_32f_C3R_kernelPKfiS0_iPfiii_param_5];
	ld.param.u32 	%r6, [_Z22nppiSub_32f_C3R_kernelPKfiS0_iPfiii_param_6];
	ld.param.u32 	%r7, [_Z22nppiSub_32f_C3R_kernelPKfiS0_iPfiii_param_7];
	mov.u32 	%r9, %ctaid.x;
	mov.u32 	%r10, %ntid.x;
	mov.u32 	%r11, %tid.x;
	mad.lo.s32 	%r1, %r9, %r10, %r11;
	mov.u32 	%r12, %ctaid.y;
	mov.u32 	%r13, %ntid.y;
	mov.u32 	%r14, %tid.y;
	mad.lo.s32 	%r15, %r12, %r13, %r14;
	setp.ge.s32 	%p1, %r1, %r6;
	setp.ge.s32 	%p2, %r15, %r7;
	or.pred  	%p3, %p1, %p2;
	@%p3 bra 	$L__BB5_2;
	cvta.to.global.u64 	%rd4, %rd2;
	cvta.to.global.u64 	%rd5, %rd1;
	cvta.to.global.u64 	%rd6, %rd3;
	mul.lo.s32 	%r16, %r3, %r15;
	cvt.s64.s32 	%rd7, %r16;
	add.s64 	%rd8, %rd5, %rd7;
	mul.lo.s32 	%r17, %r4, %r15;
	cvt.s64.s32 	%rd9, %r17;
	add.s64 	%rd10, %rd4, %rd9;
	mul.lo.s32 	%r18, %r5, %r15;
	cvt.s64.s32 	%rd11, %r18;
	add.s64 	%rd12, %rd6, %rd11;
	mul.lo.s32 	%r19, %r1, 3;
	mul.wide.s32 	%rd13, %r19, 4;
	add.s64 	%rd14, %rd10, %rd13;
	ld.global.f32 	%f1, [%rd14];
	add.s64 	%rd15, %rd8, %rd13;
	ld.global.f32 	%f2, [%rd15];
	sub.f32 	%f3, %f1, %f2;
	add.s64 	%rd16, %rd12, %rd13;
	st.global.f32 	[%rd16], %f3;
	ld.global.f32 	%f4, [%rd14+4];
	ld.global.f32 	%f5, [%rd15+4];
	sub.f32 	%f6, %f4, %f5;
	st.global.f32 	[%rd16+4], %f6;
	ld.global.f32 	%f7, [%rd14+8];
	ld.global.f32 	%f8, [%rd15+8];
	sub.f32 	%f9, %f7, %f8;
	st.global.f32 	[%rd16+8], %f9;
$L__BB5_2:
	ret;

}


// ===== COMPILED SASS (sm_100) =====

	.target	sm_100

	.elftype	@"ET_EXEC"


//--------------------- .note.nv.tkinfo           --------------------------
	.section	.note.nv.tkinfo,"",@"SHT_NOTE"
	.sectionflags	@"SHF_NOTE_NV_TKINFO"
	.tkinfo
        /*0018*/ 	.word	0x00000002
        /*0030*/ 	.string	""
        /*0030*/ 	.string	"ptxas"
        /*0030*/ 	.string	"Cuda compilation tools, release 13.0, V13.0.88"
        /*0030*/ 	.string	"Build cuda_13.0.r13.0/compiler.36424714_0"
        /*0030*/ 	.string	"-arch sm_100 -m 64 "



//--------------------- .note.nv.cuinfo           --------------------------
	.section	.note.nv.cuinfo,"",@"SHT_NOTE"
	.sectionflags	@"SHF_NOTE_NV_CUINFO"
        /*0018*/ 	.short	0x0002
        /*001a*/ 	.short	0x0064
        /*001c*/ 	.short	0x0082
	.zero		2


//--------------------- .nv.info                  --------------------------
	.section	.nv.info,"",@"SHT_CUDA_INFO"
	.align	4


	//----- nvinfo : EIATTR_REGCOUNT
	.align		4
        /*0000*/ 	.byte	0x04, 0x2f
        /*0002*/ 	.short	(.L_1 - .L_0)
	.align		4
.L_0:
        /*0004*/ 	.word	index@(_Z24nppiSub_8u_C1RSfs_kernelPKhiS0_iPhiiii)
        /*0008*/ 	.word	0x0000000c


	//----- nvinfo : EIATTR_FRAME_SIZE
	.align		4
.L_1:
        /*000c*/ 	.byte	0x04, 0x11
        /*000e*/ 	.short	(.L_3 - .L_2)
	.align		4
.L_2:
        /*0010*/ 	.word	index@(_Z24nppiSub_8u_C1RSfs_kernelPKhiS0_iPhiiii)
        /*0014*/ 	.word	0x00000000


	//----- nvinfo : EIATTR_REGCOUNT
	.align		4
.L_3:
        /*0018*/ 	.byte	0x04, 0x2f
        /*001a*/ 	.short	(.L_5 - .L_4)
	.align		4
.L_4:
        /*001c*/ 	.word	index@(_Z24nppiSub_8u_C3RSfs_kernelPKhiS0_iPhiiii)
        /*0020*/ 	.word	0x00000010


	//----- nvinfo : EIATTR_FRAME_SIZE
	.align		4
.L_5:
        /*0024*/ 	.byte	0x04, 0x11
        /*0026*/ 	.short	(.L_7 - .L_6)
	.align		4
.L_6:
        /*0028*/ 	.word	index@(_Z24nppiSub_8u_C3RSfs_kernelPKhiS0_iPhiiii)
        /*002c*/ 	.word	0x00000000


	//----- nvinfo : EIATTR_REGCOUNT
	.align		4
.L_7:
        /*0030*/ 	.byte	0x04, 0x2f
        /*0032*/ 	.short	(.L_9 - .L_8)
	.align		4
.L_8:
        /*0034*/ 	.word	index@(_Z25nppiSub_16u_C1RSfs_kernelPKtiS0_iPtiiii)
        /*0038*/ 	.word	0x0000000c


	//----- nvinfo : EIATTR_FRAME_SIZE
	.align		4
.L_9:
        /*003c*/ 	.byte	0x04, 0x11
        /*003e*/ 	.short	(.L_11 - .L_10)
	.align		4
.L_10:
        /*0040*/ 	.word	index@(_Z25nppiSub_16u_C1RSfs_kernelPKtiS0_iPtiiii)
        /*0044*/ 	.word	0x00000000


	//----- nvinfo : EIATTR_REGCOUNT
	.align		4
.L_11:
        /*0048*/ 	.byte	0x04, 0x2f
        /*004a*/ 	.short	(.L_13 - .L_12)
	.align		4
.L_12:
        /*004c*/ 	.word	index@(_Z25nppiSub_16s_C1RSfs_kernelPKsiS0_iPsiiii)
        /*0050*/ 	.word	0x0000000c


	//----- nvinfo : EIATTR_FRAME_SIZE
	.align		4
.L_13:
        /*0054*/ 	.byte	0x04, 0x11
        /*0056*/ 	.short	(.L_15 - .L_14)
	.align		4
.L_14:
        /*0058*/ 	.word	index@(_Z25nppiSub_16s_C1RSfs_kernelPKsiS0_iPsiiii)
        /*005c*/ 	.word	0x00000000


	//----- nvinfo : EIATTR_REGCOUNT
	.align		4
.L_15:
        /*0060*/ 	.byte	0x04, 0x2f
        /*0062*/ 	.short	(.L_17 - .L_16)
	.align		4
.L_16:
        /*0064*/ 	.word	index@(_Z22nppiSub_32f_C1R_kernelPKfiS0_iPfiii)
        /*0068*/ 	.word	0x0000000c


	//----- nvinfo : EIATTR_FRAME_SIZE
	.align		4
.L_17:
        /*006c*/ 	.byte	0x04, 0x11
        /*006e*/ 	.short	(.L_19 - .L_18)
	.align		4
.L_18:
        /*0070*/ 	.word	index@(_Z22nppiSub_32f_C1R_kernelPKfiS0_iPfiii)
        /*0074*/ 	.word	0x00000000


	//----- nvinfo : EIATTR_REGCOUNT
	.align		4
.L_19:
        /*0078*/ 	.byte	0x04, 0x2f
        /*007a*/ 	.short	(.L_21 - .L_20)
	.align		4
.L_20:
        /*007c*/ 	.word	index@(_Z22nppiSub_32f_C3R_kernelPKfiS0_iPfiii)
        /*0080*/ 	.word	0x00000010


	//----- nvinfo : EIATTR_FRAME_SIZE
	.align		4
.L_21:
        /*0084*/ 	.byte	0x04, 0x11
        /*0086*/ 	.short	(.L_23 - .L_22)
	.align		4
.L_22:
        /*0088*/ 	.word	index@(_Z22nppiSub_32f_C3R_kernelPKfiS0_iPfiii)
        /*008c*/ 	.word	0x00000000


	//----- nvinfo : EIATTR_MIN_STACK_SIZE
	.align		4
.L_23:
        /*0090*/ 	.byte	0x04, 0x12
        /*0092*/ 	.short	(.L_25 - .L_24)
	.align		4
.L_24:
        /*0094*/ 	.word	index@(_Z22nppiSub_32f_C3R_kernelPKfiS0_iPfiii)
        /*0098*/ 	.word	0x00000000


	//----- nvinfo : EIATTR_MIN_STACK_SIZE
	.align		4
.L_25:
        /*009c*/ 	.byte	0x04, 0x12
        /*009e*/ 	.short	(.L_27 - .L_26)
	.align		4
.L_26:
        /*00a0*/ 	.word	index@(_Z22nppiSub_32f_C1R_kernelPKfiS0_iPfiii)
        /*00a4*/ 	.word	0x00000000


	//----- nvinfo : EIATTR_MIN_STACK_SIZE
	.align		4
.L_27:
        /*00a8*/ 	.byte	0x04, 0x12
        /*00aa*/ 	.short	(.L_29 - .L_28)
	.align		4
.L_28:
        /*00ac*/ 	.word	index@(_Z25nppiSub_16s_C1RSfs_kernelPKsiS0_iPsiiii)
        /*00b0*/ 	.word	0x00000000


	//----- nvinfo : EIATTR_MIN_STACK_SIZE
	.align		4
.L_29:
        /*00b4*/ 	.byte	0x04, 0x12
        /*00b6*/ 	.short	(.L_31 - .L_30)
	.align		4
.L_30:
        /*00b8*/ 	.word	index@(_Z25nppiSub_16u_C1RSfs_kernelPKtiS0_iPtiiii)
        /*00bc*/ 	.word	0x00000000


	//----- nvinfo : EIATTR_MIN_STACK_SIZE
	.align		4
.L_31:
        /*00c0*/ 	.byte	0x04, 0x12
        /*00c2*/ 	.short	(.L_33 - .L_32)
	.align		4
.L_32:
        /*00c4*/ 	.word	index@(_Z24nppiSub_8u_C3RSfs_kernelPKhiS0_iPhiiii)
        /*00c8*/ 	.word	0x00000000


	//----- nvinfo : EIATTR_MIN_STACK_SIZE
	.align		4
.L_33:
        /*00cc*/ 	.byte	0x04, 0x12
        /*00ce*/ 	.short	(.L_35 - .L_34)
	.align		4
.L_34:
        /*00d0*/ 	.word	index@(_Z24nppiSub_8u_C1RSfs_kernelPKhiS0_iPhiiii)
        /*00d4*/ 	.word	0x00000000
.L_35:


//--------------------- .nv.compat                --------------------------
	.section	.nv.compat,"",@"SHT_CUDA_COMPAT_INFO"
	.align	4
        /*0000*/ 	.byte	0x02, 0x09, 0x00, 0x00, 0x02, 0x02, 0x01, 0x00, 0x02, 0x05, 0x05, 0x00, 0x03, 0x07, 0x01, 0x01
        /*0010*/ 	.byte	0x02, 0x03, 0x00, 0x00, 0x02, 0x06, 0x01, 0x00, 0x04, 0x0b, 0x08, 0x00, 0x09, 0x00, 0x00, 0x00
        /*0020*/ 	.byte	0x00, 0x00, 0x00, 0x00


//--------------------- .nv.info._Z22nppiSub_32f_C3R_kernelPKfiS0_iPfiii --------------------------
	.section	.nv.info._Z22nppiSub_32f_C3R_kernelPKfiS0_iPfiii,"",@"SHT_CUDA_INFO"
	.sectionflags	@""
	.align	4


	//----- nvinfo : EIATTR_CUDA_API_VERSION
	.align		4
        /*0000*/ 	.byte	0x04, 0x37
        /*0002*/ 	.short	(.L_37 - .L_36)
.L_36:
        /*0004*/ 	.word	0x00000082


	//----- nvinfo : EIATTR_KPARAM_INFO
	.align		4
.L_37:
        /*0008*/ 	.byte	0x04, 0x17
        /*000a*/ 	.short	(.L_39 - .L_38)
.L_38:
        /*000c*/ 	.word	0x00000000
        /*0010*/ 	.short	0x0007
        /*0012*/ 	.short	0x0030
        /*0014*/ 	.byte	0x00, 0xf0, 0x11, 0x00


	//----- nvinfo : EIATTR_KPARAM_INFO
	.align		4
.L_39:
        /*0018*/ 	.byte	0x04, 0x17
        /*001a*/ 	.short	(.L_41 - .L_40)
.L_40:
        /*001c*/ 	.word	0x00000000
        /*0020*/ 	.short	0x0006
        /*0022*/ 	.short	0x002c
        /*0024*/ 	.byte	0x00, 0xf0, 0x11, 0x00


	//----- nvinfo : EIATTR_KPARAM_INFO
	.align		4
.L_41:
        /*0028*/ 	.byte	0x04, 0x17
        /*002a*/ 	.short	(.L_43 - .L_42)
.L_42:
        /*002c*/ 	.word	0x00000000
        /*0030*/ 	.short	0x0005
        /*0032*/ 	.short	0x0028
        /*0034*/ 	.byte	0x00, 0xf0, 0x11, 0x00


	//----- nvinfo : EIATTR_KPARAM_INFO
	.align		4
.L_43:
        /*0038*/ 	.byte	0x04, 0x17
        /*003a*/ 	.short	(.L_45 - .L_44)
.L_44:
        /*003c*/ 	.word	0x00000000
        /*0040*/ 	.short	0x0004
        /*0042*/ 	.short	0x0020
        /*0044*/ 	.byte	0x00, 0xf5, 0x21, 0x00


	//----- nvinfo : EIATTR_KPARAM_INFO
	.align		4
.L_45:
        /*0048*/ 	.byte	0x04, 0x17
        /*004a*/ 	.short	(.L_47 - .L_46)
.L_46:
        /*004c*/ 	.word	0x00000000
        /*0050*/ 	.short	0x0003
        /*0052*/ 	.short	0x0018
        /*0054*/ 	.byte	0x00, 0xf0, 0x11, 0x00


	//----- nvinfo : EIATTR_KPARAM_INFO
	.align		4
.L_47:
        /*0058*/ 	.byte	0x04, 0x17
        /*005a*/ 	.short	(.L_49 - .L_48)
.L_48:
        /*005c*/ 	.word	0x00000000
        /*0060*/ 	.short	0x0002
        /*0062*/ 	.short	0x0010
        /*0064*/ 	.byte	0x00, 0xf5, 0x21, 0x00


	//----- nvinfo : EIATTR_KPARAM_INFO
	.align		4
.L_49:
        /*0068*/ 	.byte	0x04, 0x17
        /*006a*/ 	.short	(.L_51 - .L_50)
.L_50:
        /*006c*/ 	.word	0x00000000
        /*0070*/ 	.short	0x0001
        /*0072*/ 	.short	0x0008
        /*0074*/ 	.byte	0x00, 0xf0, 0x11, 0x00


	//----- nvinfo : EIATTR_KPARAM_INFO
	.align		4
.L_51:
        /*0078*/ 	.byte	0x04, 0x17
        /*007a*/ 	.short	(.L_53 - .L_52)
.L_52:
        /*007c*/ 	.word	0x00000000
        /*0080*/ 	.short	0x0000
        /*0082*/ 	.short	0x0000
        /*0084*/ 	.byte	0x00, 0xf5, 0x21, 0x00


	//----- nvinfo : EIATTR_SPARSE_MMA_MASK
	.align		4
.L_53:
        /*0088*/ 	.byte	0x03, 0x50
        /*008a*/ 	.short	0x0000


	//----- nvinfo : EIATTR_MAXREG_COUNT
	.align		4
        /*008c*/ 	.byte	0x03, 0x1b
        /*008e*/ 	.short	0x00ff


	//----- nvinfo : EIATTR_MERCURY_ISA_VERSION
	.align		4
        /*0090*/ 	.byte	0x03, 0x5f
        /*0092*/ 	.short	0x0101


	//----- nvinfo : EIATTR_VRC_CTA_INIT_COUNT
	.align		4
        /*0094*/ 	.byte	0x02, 0x4a
	.zero		1
	.zero		1


	//----- nvinfo : EIATTR_EXIT_INSTR_OFFSETS
	.align		4
        /*0098*/ 	.byte	0x04, 0x1c
        /*009a*/ 	.short	(.L_55 - .L_54)


	//   ....[0]....
.L_54:
        /*009c*/ 	.word	0x000000d0


	//   ....[1]....
        /*00a0*/ 	.word	0x000002e0


	//----- nvinfo : EIATTR_CBANK_PARAM_SIZE
	.align		4
.L_55:
        /*00a4*/ 	.byte	0x03, 0x19
        /*00a6*/ 	.short	0x0034


	//----- nvinfo : EIATTR_PARAM_CBANK
	.align		4
        /*00a8*/ 	.byte	0x04, 0x0a
        /*00aa*/ 	.short	(.L_57 - .L_56)
	.align		4
.L_56:
        /*00ac*/ 	.word	index@(.nv.constant0._Z22nppiSub_32f_C3R_kernelPKfiS0_iPfiii)
        /*00b0*/ 	.short	0x0380
        /*00b2*/ 	.short	0x0034


	//----- nvinfo : EIATTR_SW_WAR
	.align		4
.L_57:
        /*00b4*/ 	.byte	0x04, 0x36
        /*00b6*/ 	.short	(.L_59 - .L_58)
.L_58:
        /*00b8*/ 	.word	0x00000008
.L_59:


//--------------------- .nv.info._Z22nppiSub_32f_C1R_kernelPKfiS0_iPfiii --------------------------
	.section	.nv.info._Z22nppiSub_32f_C1R_kernelPKfiS0_iPfiii,"",@"SHT_CUDA_INFO"
	.sectionflags	@""
	.align	4


	//----- nvinfo : EIATTR_CUDA_API_VERSION
	.align		4
        /*0000*/ 	.byte	0x04, 0x37
        /*0002*/ 	.short	(.L_61 - .L_60)
.L_60:
        /*0004*/ 	.word	0x00000082


	//----- nvinfo : EIATTR_KPARAM_INFO
	.align		4
.L_61:
        /*0008*/ 	.byte	0x04, 0x17
        /*000a*/ 	.short	(.L_63 - .L_62)
.L_62:
        /*000c*/ 	.word	0x00000000
        /*0010*/ 	.short	0x0007
        /*0012*/ 	.short	0x0030
        /*0014*/ 	.byte	0x00, 0xf0, 0x11, 0x00


	//----- nvinfo : EIATTR_KPARAM_INFO
	.align		4
.L_63:
        /*0018*/ 	.byte	0x04, 0x17
        /*001a*/ 	.short	(.L_65 - .L_64)
.L_64:
        /*001c*/ 	.word	0x00000000
        /*0020*/ 	.short	0x0006
        /*0022*/ 	.short	0x002c
        /*0024*/ 	.byte	0x00, 0xf0, 0x11, 0x00


	//----- nvinfo : EIATTR_KPARAM_INFO
	.align		4
.L_65:
        /*0028*/ 	.byte	0x04, 0x17
        /*002a*/ 	.short	(.L_67 - .L_66)
.L_66:
        /*002c*/ 	.word	0x00000000
        /*0030*/ 	.short	0x0005
        /*0032*/ 	.short	0x0028
        /*0034*/ 	.byte	0x00, 0xf0, 0x11, 0x00


	//----- nvinfo : EIATTR_KPARAM_INFO
	.align		4
.L_67:
        /*0038*/ 	.byte	0x04, 0x17
        /*003a*/ 	.short	(.L_69 - .L_68)
.L_68:
        /*003c*/ 	.word	0x00000000
        /*0040*/ 	.short	0x0004
        /*0042*/ 	.short	0x0020
        /*0044*/ 	.byte	0x00, 0xf5, 0x21, 0x00


	//----- nvinfo : EIATTR_KPARAM_INFO
	.align		4
.L_69:
        /*0048*/ 	.byte	0x04, 0x17
        /*004a*/ 	.short	(.L_71 - .L_70)
.L_70:
        /*004c*/ 	.word	0x00000000
        /*0050*/ 	.short	0x0003
        /*0052*/ 	.short	0x0018
        /*0054*/ 	.byte	0x00, 0xf0, 0x11, 0x00


	//----- nvinfo : EIATTR_KPARAM_INFO
	.align		4
.L_71:
        /*0058*/ 	.byte	0x04, 0x17
        /*005a*/ 	.short	(.L_73 - .L_72)
.L_72:
        /*005c*/ 	.word	0x00000000
        /*0060*/ 	.short	0x0002
        /*0062*/ 	.short	0x0010
        /*0064*/ 	.byte	0x00, 0xf5, 0x21, 0x00


	//----- nvinfo : EIATTR_KPARAM_INFO
	.align		4
.L_73:
        /*0068*/ 	.byte	0x04, 0x17
        /*006a*/ 	.short	(.L_75 - .L_74)
.L_74:
        /*006c*/ 	.word	0x00000000
        /*0070*/ 	.short	0x0001
        /*0072*/ 	.short	0x0008
        /*0074*/ 	.byte	0x00, 0xf0, 0x11, 0x00


	//----- nvinfo : EIATTR_KPARAM_INFO
	.align		4
.L_75:
        /*0078*/ 	.byte	0x04, 0x17
        /*007a*/ 	.short	(.L_77 - .L_76)
.L_76:
        /*007c*/ 	.word	0x00000000
        /*0080*/ 	.short	0x0000
        /*0082*/ 	.short	0x0000
        /*0084*/ 	.byte	0x00, 0xf5, 0x21, 0x00


	//----- nvinfo : EIATTR_SPARSE_MMA_MASK
	.align		4
.L_77:
        /*0088*/ 	.byte	0x03, 0x50
        /*008a*/ 	.short	0x0000


	//----- nvinfo : EIATTR_MAXREG_COUNT
	.align		4
        /*008c*/ 	.byte	0x03, 0x1b
        /*008e*/ 	.short	0x00ff


	//----- nvinfo : EIATTR_MERCURY_ISA_VERSION
	.align		4
        /*0090*/ 	.byte	0x03, 0x5f
        /*0092*/ 	.short	0x0101


	//----- nvinfo : EIATTR_VRC_CTA_INIT_COUNT
	.align		4
        /*0094*/ 	.byte	0x02, 0x4a
	.zero		1
	.zero		1


	//----- nvinfo : EIATTR_EXIT_INSTR_OFFSETS
	.align		4
        /*0098*/ 	.byte	0x04, 0x1c
        /*009a*/ 	.short	(.L_79 - .L_78)


	//   ....[0]....
.L_78:
        /*009c*/ 	.word	0x000000d0


	//   ....[1]....
        /*00a0*/ 	.word	0x00000250


	//----- nvinfo : EIATTR_CBANK_PARAM_SIZE
	.align		4
.L_79:
        /*00a4*/ 	.byte	0x03, 0x19
        /*00a6*/ 	.short	0x0034


	//----- nvinfo : EIATTR_PARAM_CBANK
	.align		4
        /*00a8*/ 	.byte	0x04, 0x0a
        /*00aa*/ 	.short	(.L_81 - .L_80)
	.align		4
.L_80:
        /*00ac*/ 	.word	index@(.nv.constant0._Z22nppiSub_32f_C1R_kernelPKfiS0_iPfiii)
        /*00b0*/ 	.short	0x0380
        /*00b2*/ 	.short	0x0034


	//----- nvinfo : EIATTR_SW_WAR
	.align		4
.L_81:
        /*00b4*/ 	.byte	0x04, 0x36
        /*00b6*/ 	.short	(.L_83 - .L_82)
.L_82:
        /*00b8*/ 	.word	0x00000008
.L_83:


//--------------------- .nv.info._Z25nppiSub_16s_C1RSfs_kernelPKsiS0_iPsiiii --------------------------
	.section	.nv.info._Z25nppiSub_16s_C1RSfs_kernelPKsiS0_iPsiiii,"",@"SHT_CUDA_INFO"
	.sectionflags	@""
	.align	4


	//----- nvinfo : EIATTR_CUDA_API_VERSION
	.align		4
        /*0000*/ 	.byte	0x04, 0x37
        /*0002*/ 	.short	(.L_85 - .L_84)
.L_84:
        /*0004*/ 	.word	0x00000082


	//----- nvinfo : EIATTR_KPARAM_INFO
	.align		4
.L_85:
        /*0008*/ 	.byte	0x04, 0x17
        /*000a*/ 	.short	(.L_87 - .L_86)
.L_86:
        /*000c*/ 	.word	0x00000000
        /*0010*/ 	.short	0x0008
        /*0012*/ 	.short	0x0034
        /*0014*/ 	.byte	0x00, 0xf0, 0x11, 0x00


	//----- nvinfo : EIATTR_KPARAM_INFO
	.align		4
.L_87:
        /*0018*/ 	.byte	0x04, 0x17
        /*001a*/ 	.short	(.L_89 - .L_88)
.L_88:
        /*001c*/ 	.word	0x00000000
        /*0020*/ 	.short	0x0007
        /*0022*/ 	.short	0x0030
        /*0024*/ 	.byte	0x00, 0xf0, 0x11, 0x00


	//----- nvinfo : EIATTR_KPARAM_INFO
	.align		4
.L_89:
        /*0028*/ 	.byte	0x04, 0x17
        /*002a*/ 	.short	(.L_91 - .L_90)
.L_90:
        /*002c*/ 	.word	0x00000000
        /*0030*/ 	.short	0x0006
        /*0032*/ 	.short	0x002c
        /*0034*/ 	.byte	0x00, 0xf0, 0x11, 0x00


	//----- nvinfo : EIATTR_KPARAM_INFO
	.align		4
.L_91:
        /*0038*/ 	.byte	0x04, 0x17
        /*003a*/ 	.short	(.L_93 - .L_92)
.L_92:
        /*003c*/ 	.word	0x00000000
        /*0040*/ 	.short	0x0005
        /*0042*/ 	.short	0x0028
        /*0044*/ 	.byte	0x00, 0xf0, 0x11, 0x00


	//----- nvinfo : EIATTR_KPARAM_INFO
	.align		4
.L_93:
        /*0048*/ 	.byte	0x04, 0x17
        /*004a*/ 	.short	(.L_95 - .L_94)
.L_94:
        /*004c*/ 	.word	0x00000000
        /*0050*/ 	.short	0x0004
        /*0052*/ 	.short	0x0020
        /*0054*/ 	.byte	0x00, 0xf5, 0x21, 0x00


	//----- nvinfo : EIATTR_KPARAM_INFO
	.align		4
.L_95:
        /*0058*/ 	.byte	0x04, 0x17
        /*005a*/ 	.short	(.L_97 - .L_96)
.L_96:
        /*005c*/ 	.word	0x00000000
        /*0060*/ 	.short	0x0003
        /*0062*/ 	.short	0x0018
        /*0064*/ 	.byte	0x00, 0xf0, 0x11, 0x00


	//----- nvinfo : EIATTR_KPARAM_INFO
	.align		4
.L_97:
        /*0068*/ 	.byte	0x04, 0x17
        /*006a*/ 	.short	(.L_99 - .L_98)
.L_98:
        /*006c*/ 	.word	0x00000000
        /*0070*/ 	.short	0x0002
        /*0072*/ 	.short	0x0010
        /*0074*/ 	.byte	0x00, 0xf5, 0x21, 0x00


	//----- nvinfo : EIATTR_KPARAM_INFO
	.align		4
.L_99:
        /*0078*/ 	.byte	0x04, 0x17
        /*007a*/ 	.short	(.L_101 - .L_100)
.L_100:
        /*007c*/ 	.word	0x00000000
        /*0080*/ 	.short	0x0001
        /*0082*/ 	.short	0x0008
        /*0084*/ 	.byte	0x00, 0xf0, 0x11, 0x00


	//----- nvinfo : EIATTR_KPARAM_INFO
	.align		4
.L_101:
        /*0088*/ 	.byte	0x04, 0x17
        /*008a*/ 	.short	(.L_103 - .L_102)
.L_102:
        /*008c*/ 	.word	0x00000000
        /*0090*/ 	.short	0x0000
        /*0092*/ 	.short	0x0000
        /*0094*/ 	.byte	0x00, 0xf5, 0x21, 0x00


	//----- nvinfo : EIATTR_SPARSE_MMA_MASK
	.align		4
.L_103:
        /*0098*/ 	.byte	0x03, 0x50
        /*009a*/ 	.short	0x0000


	//----- nvinfo : EIATTR_MAXREG_COUNT
	.align		4
        /*009c*/ 	.byte	0x03, 0x1b
        /*009e*/ 	.short	0x00ff


	//----- nvinfo : EIATTR_MERCURY_ISA_VERSION
	.align		4
        /*00a0*/ 	.byte	0x03, 0x5f
        /*00a2*/ 	.short	0x0101


	//----- nvinfo : EIATTR_VRC_CTA_INIT_COUNT
	.align		4
        /*00a4*/ 	.byte	0x02, 0x4a
	.zero		1
	.zero		1


	//----- nvinfo : EIATTR_EXIT_INSTR_OFFSETS
	.align		4
        /*00a8*/ 	.byte	0x04, 0x1c
        /*00aa*/ 	.short	(.L_105 - .L_104)


	//   ....[0]....
.L_104:
        /*00ac*/ 	.word	0x000000d0


	//   ....[1]....
        /*00b0*/ 	.word	0x00000330


	//----- nvinfo : EIATTR_CBANK_PARAM_SIZE
	.align		4
.L_105:
        /*00b4*/ 	.byte	0x03, 0x19
        /*00b6*/ 	.short	0x0038


	//----- nvinfo : EIATTR_PARAM_CBANK
	.align		4
        /*00b8*/ 	.byte	0x04, 0x0a
        /*00ba*/ 	.short	(.L_107 - .L_106)
	.align		4
.L_106:
        /*00bc*/ 	.word	index@(.nv.constant0._Z25nppiSub_16s_C1RSfs_kernelPKsiS0_iPsiiii)
        /*00c0*/ 	.short	0x0380
        /*00c2*/ 	.short	0x0038


	//----- nvinfo : EIATTR_SW_WAR
	.align		4
.L_107:
        /*00c4*/ 	.byte	0x04, 0x36
        /*00c6*/ 	.short	(.L_109 - .L_108)
.L_108:
        /*00c8*/ 	.word	0x00000008
.L_109:


//--------------------- .nv.info._Z25nppiSub_16u_C1RSfs_kernelPKtiS0_iPtiiii --------------------------
	.section	.nv.info._Z25nppiSub_16u_C1RSfs_kernelPKtiS0_iPtiiii,"",@"SHT_CUDA_INFO"
	.sectionflags	@""
	.align	4


	//----- nvinfo : EIATTR_CUDA_API_VERSION
	.align		4
        /*0000*/ 	.byte	0x04, 0x37
        /*0002*/ 	.short	(.L_111 - .L_110)
.L_110:
        /*0004*/ 	.word	0x00000082


	//----- nvinfo : EIATTR_KPARAM_INFO
	.align		4
.L_111:
        /*0008*/ 	.byte	0x04, 0x17
        /*000a*/ 	.short	(.L_113 - .L_112)
.L_112:
        /*000c*/ 	.word	0x00000000
        /*0010*/ 	.short	0x0008
        /*0012*/ 	.short	0x0034
        /*0014*/ 	.byte	0x00, 0xf0, 0x11, 0x00


	//----- nvinfo : EIATTR_KPARAM_INFO
	.align		4
.L_113:
        /*0018*/ 	.byte	0x04, 0x17
        /*001a*/ 	.short	(.L_115 - .L_114)
.L_114:
        /*001c*/ 	.word	0x00000000
        /*0020*/ 	.short	0x0007
        /*0022*/ 	.short	0x0030
        /*0024*/ 	.byte	0x00, 0xf0, 0x11, 0x00


	//----- nvinfo : EIATTR_KPARAM_INFO
	.align		4
.L_115:
        /*0028*/ 	.byte	0x04, 0x17
        /*002a*/ 	.short	(.L_117 - .L_116)
.L_116:
        /*002c*/ 	.word	0x00000000
        /*0030*/ 	.short	0x0006
        /*0032*/ 	.short	0x002c
        /*0034*/ 	.byte	0x00, 0xf0, 0x11, 0x00


	//----- nvinfo : EIATTR_KPARAM_INFO
	.align		4
.L_117:
        /*0038*/ 	.byte	0x04, 0x17
        /*003a*/ 	.short	(.L_119 - .L_118)
.L_118:
        /*003c*/ 	.word	0x00000000
        /*0040*/ 	.short	0x0005
        /*0042*/ 	.short	0x0028
        /*0044*/ 	.byte	0x00, 0xf0, 0x11, 0x00


	//----- nvinfo : EIATTR_KPARAM_INFO
	.align		4
.L_119:
        /*0048*/ 	.byte	0x04, 0x17
        /*004a*/ 	.short	(.L_121 - .L_120)
.L_120:
        /*004c*/ 	.word	0x00000000
        /*0050*/ 	.short	0x0004
        /*0052*/ 	.short	0x0020
        /*0054*/ 	.byte	0x00, 0xf5, 0x21, 0x00


	//----- nvinfo : EIATTR_KPARAM_INFO
	.align		4
.L_121:
        /*0058*/ 	.byte	0x04, 0x17
        /*005a*/ 	.short	(.L_123 - .L_122)
.L_122:
        /*005c*/ 	.word	0x00000000
        /*0060*/ 	.short	0x0003
        /*0062*/ 	.short	0x0018
        /*0064*/ 	.byte	0x00, 0xf0, 0x11, 0x00


	//----- nvinfo : EIATTR_KPARAM_INFO
	.align		4
.L_123:
        /*0068*/ 	.byte	0x04, 0x17
        /*006a*/ 	.short	(.L_125 - .L_124)
.L_124:
        /*006c*/ 	.word	0x00000000
        /*0070*/ 	.short	0x0002
        /*0072*/ 	.short	0x0010
        /*0074*/ 	.byte	0x00, 0xf5, 0x21, 0x00


	//----- nvinfo : EIATTR_KPARAM_INFO
	.align		4
.L_125:
        /*0078*/ 	.byte	0x04, 0x17
        /*007a*/ 	.short	(.L_127 - .L_126)
.L_126:
        /*007c*/ 	.word	0x00000000
        /*0080*/ 	.short	0x0001
        /*0082*/ 	.short	0x0008
        /*0084*/ 	.byte	0x00, 0xf0, 0x11, 0x00


	//----- nvinfo : EIATTR_KPARAM_INFO
	.align		4
.L_127:
        /*0088*/ 	.byte	0x04, 0x17
        /*008a*/ 	.short	(.L_129 - .L_128)
.L_128:
        /*008c*/ 	.word	0x00000000
        /*0090*/ 	.short	0x0000
        /*0092*/ 	.short	0x0000
        /*0094*/ 	.byte	0x00, 0xf5, 0x21, 0x00


	//----- nvinfo : EIATTR_SPARSE_MMA_MASK
	.align		4
.L_129:
        /*0098*/ 	.byte	0x03, 0x50
        /*009a*/ 	.short	0x0000


	//----- nvinfo : EIATTR_MAXREG_COUNT
	.align		4
        /*009c*/ 	.byte	0x03, 0x1b
        /*009e*/ 	.short	0x00ff


	//----- nvinfo : EIATTR_MERCURY_ISA_VERSION
	.align		4
        /*00a0*/ 	.byte	0x03, 0x5f
        /*00a2*/ 	.short	0x0101


	//----- nvinfo : EIATTR_VRC_CTA_INIT_COUNT
	.align		4
        /*00a4*/ 	.byte	0x02, 0x4a
	.zero		1
	.zero		1


	//----- nvinfo : EIATTR_EXIT_INSTR_OFFSETS
	.align		4
        /*00a8*/ 	.byte	0x04, 0x1c
        /*00aa*/ 	.short	(.L_131 - .L_130)


	//   ....[0]....
.L_130:
        /*00ac*/ 	.word	0x000000d0


	//   ....[1]....
        /*00b0*/ 	.word	0x00000300


	//----- nvinfo : EIATTR_CBANK_PARAM_SIZE
	.align		4
.L_131:
        /*00b4*/ 	.byte	0x03, 0x19
        /*00b6*/ 	.short	0x0038


	//----- nvinfo : EIATTR_PARAM_CBANK
	.align		4
        /*00b8*/ 	.byte	0x04, 0x0a
        /*00ba*/ 	.short	(.L_133 - .L_132)
	.align		4
.L_132:
        /*00bc*/ 	.word	index@(.nv.constant0._Z25nppiSub_16u_C1RSfs_kernelPKtiS0_iPtiiii)
        /*00c0*/ 	.short	0x0380
        /*00c2*/ 	.short	0x0038


	//----- nvinfo : EIATTR_SW_WAR
	.align		4
.L_133:
        /*00c4*/ 	.byte	0x04, 0x36
        /*00c6*/ 	.short	(.L_135 - .L_134)
.L_134:
        /*00c8*/ 	.word	0x00000008
.L_135:


//--------------------- .nv.info._Z24nppiSub_8u_C3RSfs_kernelPKhiS0_iPhiiii --------------------------
	.section	.nv.info._Z24nppiSub_8u_C3RSfs_kernelPKhiS0_iPhiiii,"",@"SHT_CUDA_INFO"
	.sectionflags	@""
	.align	4


	//----- nvinfo : EIATTR_CUDA_API_VERSION
	.align		4
        /*0000*/ 	.byte	0x04, 0x37
        /*0002*/ 	.short	(.L_137 - .L_136)
.L_136:
        /*0004*/ 	.word	0x00000082


	//----- nvinfo : EIATTR_KPARAM_INFO
	.align		4
.L_137:
        /*0008*/ 	.byte	0x04, 0x17
        /*000a*/ 	.short	(.L_139 - .L_138)
.L_138:
        /*000c*/ 	.word	0x00000000
        /*0010*/ 	.short	0x0008
        /*0012*/ 	.short	0x0034
        /*0014*/ 	.byte	0x00, 0xf0, 0x11, 0x00


	//----- nvinfo : EIATTR_KPARAM_INFO
	.align		4
.L_139:
        /*0018*/ 	.byte	0x04, 0x17
        /*001a*/ 	.short	(.L_141 - .L_140)
.L_140:
        /*001c*/ 	.word	0x00000000
        /*0020*/ 	.short	0x0007
        /*0022*/ 	.short	0x0030
        /*0024*/ 	.byte	0x00, 0xf0, 0x11, 0x00


	//----- nvinfo : EIATTR_KPARAM_INFO
	.align		4
.L_141:
        /*0028*/ 	.byte	0x04, 0x17
        /*002a*/ 	.short	(.L_143 - .L_142)
.L_142:
        /*002c*/ 	.word	0x00000000
        /*0030*/ 	.short	0x0006
        /*0032*/ 	.short	0x002c
        /*0034*/ 	.byte	0x00, 0xf0, 0x11, 0x00


	//----- nvinfo : EIATTR_KPARAM_INFO
	.align		4
.L_143:
        /*0038*/ 	.byte	0x04, 0x17
        /*003a*/ 	.short	(.L_145 - .L_144)
.L_144:
        /*003c*/ 	.word	0x00000000
        /*0040*/ 	.short	0x0005
        /*0042*/ 	.short	0x0028
        /*0044*/ 	.byte	0x00, 0xf0, 0x11, 0x00


	//----- nvinfo : EIATTR_KPARAM_INFO
	.align		4
.L_145:
        /*0048*/ 	.byte	0x04, 0x17
        /*004a*/ 	.short	(.L_147 - .L_146)
.L_146:
        /*004c*/ 	.word	0x00000000
        /*0050*/ 	.short	0x0004
        /*0052*/ 	.short	0x0020
        /*0054*/ 	.byte	0x00, 0xf5, 0x21, 0x00


	//----- nvinfo : EIATTR_KPARAM_INFO
	.align		4
.L_147:
        /*0058*/ 	.byte	0x04, 0x17
        /*005a*/ 	.short	(.L_149 - .L_148)
.L_148:
        /*005c*/ 	.word	0x00000000
        /*0060*/ 	.short	0x0003
        /*0062*/ 	.short	0x0018
        /*0064*/ 	.byte	0x00, 0xf0, 0x11, 0x00


	//----- nvinfo : EIATTR_KPARAM_INFO
	.align		4
.L_149:
        /*0068*/ 	.byte	0x04, 0x17
        /*006a*/ 	.short	(.L_151 - .L_150)
.L_150:
        /*006c*/ 	.word	0x00000000
        /*0070*/ 	.short	0x0002
        /*0072*/ 	.short	0x0010
        /*0074*/ 	.byte	0x00, 0xf5, 0x21, 0x00


	//----- nvinfo : EIATTR_KPARAM_INFO
	.align		4
.L_151:
        /*0078*/ 	.byte	0x04, 0x17
        /*007a*/ 	.short	(.L_153 - .L_152)
.L_152:
        /*007c*/ 	.word	0x00000000
        /*0080*/ 	.short	0x0001
        /*0082*/ 	.short	0x0008
        /*0084*/ 	.byte	0x00, 0xf0, 0x11, 0x00


	//----- nvinfo : EIATTR_KPARAM_INFO
	.align		4
.L_153:
        /*0088*/ 	.byte	0x04, 0x17
        /*008a*/ 	.short	(.L_155 - .L_154)
.L_154:
        /*008c*/ 	.word	0x00000000
        /*0090*/ 	.short	0x0000
        /*0092*/ 	.short	0x0000
        /*0094*/ 	.byte	0x00, 0xf5, 0x21, 0x00


	//----- nvinfo : EIATTR_SPARSE_MMA_MASK
	.align		4
.L_155:
        /*0098*/ 	.byte	0x03, 0x50
        /*009a*/ 	.short	0x0000


	//----- nvinfo : EIATTR_MAXREG_COUNT
	.align		4
        /*009c*/ 	.byte	0x03, 0x1b
        /*009e*/ 	.short	0x00ff


	//----- nvinfo : EIATTR_MERCURY_ISA_VERSION
	.align		4
        /*00a0*/ 	.byte	0x03, 0x5f
        /*00a2*/ 	.short	0x0101


	//----- nvinfo : EIATTR_VRC_CTA_INIT_COUNT
	.align		4
        /*00a4*/ 	.byte	0x02, 0x4a
	.zero		1
	.zero		1


	//----- nvinfo : EIATTR_EXIT_INSTR_OFFSETS
	.align		4
        /*00a8*/ 	.byte	0x04, 0x1c
        /*00aa*/ 	.short	(.L_157 - .L_156)


	//   ....[0]....
.L_156:
        /*00ac*/ 	.word	0x000000d0


	//   ....[1]....
        /*00b0*/ 	.word	0x00000440


	//   ....[2]....
        /*00b4*/ 	.word	0x000005b0


	//----- nvinfo : EIATTR_CBANK_PARAM_SIZE
	.align		4
.L_157:
        /*00b8*/ 	.byte	0x03, 0x19
        /*00ba*/ 	.short	0x0038


	//----- nvinfo : EIATTR_PARAM_CBANK
	.align		4
        /*00bc*/ 	.byte	0x04, 0x0a
        /*00be*/ 	.short	(.L_159 - .L_158)
	.align		4
.L_158:
        /*00c0*/ 	.word	index@(.nv.constant0._Z24nppiSub_8u_C3RSfs_kernelPKhiS0_iPhiiii)
        /*00c4*/ 	.short	0x0380
        /*00c6*/ 	.short	0x0038


	//----- nvinfo : EIATTR_SW_WAR
	.align		4
.L_159:
        /*00c8*/ 	.byte	0x04, 0x36
        /*00ca*/ 	.short	(.L_161 - .L_160)
.L_160:
        /*00cc*/ 	.word	0x00000008
.L_161:


//--------------------- .nv.info._Z24nppiSub_8u_C1RSfs_kernelPKhiS0_iPhiiii --------------------------
	.section	.nv.info._Z24nppiSub_8u_C1RSfs_kernelPKhiS0_iPhiiii,"",@"SHT_CUDA_INFO"
	.sectionflags	@""
	.align	4


	//----- nvinfo : EIATTR_CUDA_API_VERSION
	.align		4
        /*0000*/ 	.byte	0x04, 0x37
        /*0002*/ 	.short	(.L_163 - .L_162)
.L_162:
        /*0004*/ 	.word	0x00000082


	//----- nvinfo : EIATTR_KPARAM_INFO
	.align		4
.L_163:
        /*0008*/ 	.byte	0x04, 0x17
        /*000a*/ 	.short	(.L_165 - .L_164)
.L_164:
        /*000c*/ 	.word	0x00000000
        /*0010*/ 	.short	0x0008
        /*0012*/ 	.short	0x0034
        /*0014*/ 	.byte	0x00, 0xf0, 0x11, 0x00


	//----- nvinfo : EIATTR_KPARAM_INFO
	.align		4
.L_165:
        /*0018*/ 	.byte	0x04, 0x17
        /*001a*/ 	.short	(.L_167 - .L_166)
.L_166:
        /*001c*/ 	.word	0x00000000
        /*0020*/ 	.short	0x0007
        /*0022*/ 	.short	0x0030
        /*0024*/ 	.byte	0x00, 0xf0, 0x11, 0x00


	//----- nvinfo : EIATTR_KPARAM_INFO
	.align		4
.L_167:
        /*0028*/ 	.byte	0x04, 0x17
        /*002a*/ 	.short	(.L_169 - .L_168)
.L_168:
        /*002c*/ 	.word	0x00000000
        /*0030*/ 	.short	0x0006
        /*0032*/ 	.short	0x002c
        /*0034*/ 	.byte	0x00, 0xf0, 0x11, 0x00


	//----- nvinfo : EIATTR_KPARAM_INFO
	.align		4
.L_169:
        /*0038*/ 	.byte	0x04, 0x17
        /*003a*/ 	.short	(.L_171 - .L_170)
.L_170:
        /*003c*/ 	.word	0x00000000
        /*0040*/ 	.short	0x0005
        /*0042*/ 	.short	0x0028
        /*0044*/ 	.byte	0x00, 0xf0, 0x11, 0x00


	//----- nvinfo : EIATTR_KPARAM_INFO
	.align		4
.L_171:
        /*0048*/ 	.byte	0x04, 0x17
        /*004a*/ 	.short	(.L_173 - .L_172)
.L_172:
        /*004c*/ 	.word	0x00000000
        /*0050*/ 	.short	0x0004
        /*0052*/ 	.short	0x0020
        /*0054*/ 	.byte	0x00, 0xf5, 0x21, 0x00


	//----- nvinfo : EIATTR_KPARAM_INFO
	.align		4
.L_173:
        /*0058*/ 	.byte	0x04, 0x17
        /*005a*/ 	.short	(.L_175 - .L_174)
.L_174:
        /*005c*/ 	.word	0x00000000
        /*0060*/ 	.short	0x0003
        /*0062*/ 	.short	0x0018
        /*0064*/ 	.byte	0x00, 0xf0, 0x11, 0x00


	//----- nvinfo : EIATTR_KPARAM_INFO
	.align		4
.L_175:
        /*0068*/ 	.byte	0x04, 0x17
        /*006a*/ 	.short	(.L_177 - .L_176)
.L_176:
        /*006c*/ 	.word	0x00000000
        /*0070*/ 	.short	0x0002
        /*0072*/ 	.short	0x0010
        /*0074*/ 	.byte	0x00, 0xf5, 0x21, 0x00


	//----- nvinfo : EIATTR_KPARAM_INFO
	.align		4
.L_177:
        /*0078*/ 	.byte	0x04, 0x17
        /*007a*/ 	.short	(.L_179 - .L_178)
.L_178:
        /*007c*/ 	.word	0x00000000
        /*0080*/ 	.short	0x0001
        /*0082*/ 	.short	0x0008
        /*0084*/ 	.byte	0x00, 0xf0, 0x11, 0x00


	//----- nvinfo : EIATTR_KPARAM_INFO
	.align		4
.L_179:
        /*0088*/ 	.byte	0x04, 0x17
        /*008a*/ 	.short	(.L_181 - .L_180)
.L_180:
        /*008c*/ 	.word	0x00000000
        /*0090*/ 	.short	0x0000
        /*0092*/ 	.short	0x0000
        /*0094*/ 	.byte	0x00, 0xf5, 0x21, 0x00


	//----- nvinfo : EIATTR_SPARSE_MMA_MASK
	.align		4
.L_181:
        /*0098*/ 	.byte	0x03, 0x50
        /*009a*/ 	.short	0x0000


	//----- nvinfo : EIATTR_MAXREG_COUNT
	.align		4
        /*009c*/ 	.byte	0x03, 0x1b
        /*009e*/ 	.short	0x00ff


	//----- nvinfo : EIATTR_MERCURY_ISA_VERSION
	.align		4
        /*00a0*/ 	.byte	0x03, 0x5f
        /*00a2*/ 	.short	0x0101


	//----- nvinfo : EIATTR_VRC_CTA_INIT_COUNT
	.align		4
        /*00a4*/ 	.byte	0x02, 0x4a
	.zero		1
	.zero		1


	//----- nvinfo : EIATTR_EXIT_INSTR_OFFSETS
	.align		4
        /*00a8*/ 	.byte	0x04, 0x1c
        /*00aa*/ 	.short	(.L_183 - .L_182)


	//   ....[0]....
.L_182:
        /*00ac*/ 	.word	0x000000d0


	//   ....[1]....
        /*00b0*/ 	.word	0x00000310


	//----- nvinfo : EIATTR_CBANK_PARAM_SIZE
	.align		4
.L_183:
        /*00b4*/ 	.byte	0x03, 0x19
        /*00b6*/ 	.short	0x0038


	//----- nvinfo : EIATTR_PARAM_CBANK
	.align		4
        /*00b8*/ 	.byte	0x04, 0x0a
        /*00ba*/ 	.short	(.L_185 - .L_184)
	.align		4
.L_184:
        /*00bc*/ 	.word	index@(.nv.constant0._Z24nppiSub_8u_C1RSfs_kernelPKhiS0_iPhiiii)
        /*00c0*/ 	.short	0x0380
        /*00c2*/ 	.short	0x0038


	//----- nvinfo : EIATTR_SW_WAR
	.align		4
.L_185:
        /*00c4*/ 	.byte	0x04, 0x36
        /*00c6*/ 	.short	(.L_187 - .L_186)
.L_186:
        /*00c8*/ 	.word	0x00000008
.L_187:


//--------------------- .nv.callgraph             --------------------------
	.section	.nv.callgraph,"",@"SHT_CUDA_CALLGRAPH"
	.align	4
	.sectionentsize	8
	.align		4
        /*0000*/ 	.word	0x00000000
	.align		4
        /*0004*/ 	.word	0xffffffff
	.align		4
        /*0008*/ 	.word	0x00000000
	.align		4
        /*000c*/ 	.word	0xfffffffe
	.align		4
        /*0010*/ 	.word	0x00000000
	.align		4
        /*0014*/ 	.word	0xfffffffd
	.align		4
        /*0018*/ 	.word	0x00000000
	.align		4
        /*001c*/ 	.word	0xfffffffc


//--------------------- .text._Z22nppiSub_32f_C3R_kernelPKfiS0_iPfiii --------------------------
	.section	.text._Z22nppiSub_32f_C3R_kernelPKfiS0_iPfiii,"ax",@progbits
	.align	128
        .global         _Z22nppiSub_32f_C3R_kernelPKfiS0_iPfiii
        .type           _Z22nppiSub_32f_C3R_kernelPKfiS0_iPfiii,@function
        .size           _Z22nppiSub_32f_C3R_kernelPKfiS0_iPfiii,(.L_x_10 - _Z22nppiSub_32f_C3R_kernelPKfiS0_iPfiii)
        .other          _Z22nppiSub_32f_C3R_kernelPKfiS0_iPfiii,@"STO_CUDA_ENTRY STV_DEFAULT"
_Z22nppiSub_32f_C3R_kernelPKfiS0_iPfiii:
.text._Z22nppiSub_32f_C3R_kernelPKfiS0_iPfiii:
[----:B------:R-:W-:Y:S01]  /*0000*/  LDC R1, c[0x0][0x37c] ;  /* 0x0000df00ff017b82 */ /* 0x000fe20000000800 */
[----:B------:R-:W0:Y:S07]  /*0010*/  S2R R5, SR_TID.Y ;  /* 0x0000000000057919 */ /* 0x000e2e0000002200 */
[----:B------:R-:W1:Y:S01]  /*0020*/  LDC R0, c[0x0][0x360] ;  /* 0x0000d800ff007b82 */ /* 0x000e620000000800 */
[----:B------:R-:W2:Y:S01]  /*0030*/  LDCU UR6, c[0x0][0x3b0] ;  /* 0x00007600ff0677ac */ /* 0x000ea20008000800 */
[----:B------:R-:W1:Y:S01]  /*0040*/  S2R R3, SR_TID.X ;  /* 0x0000000000037919 */ /* 0x000e620000002100 */
[----:B------:R-:W3:Y:S05]  /*0050*/  LDCU UR7, c[0x0][0x3ac] ;  /* 0x00007580ff0777ac */ /* 0x000eea0008000800 */
[----:B------:R-:W0:Y:S08]  /*0060*/  S2UR UR5, SR_CTAID.Y ;  /* 0x00000000000579c3 */ /* 0x000e300000002600 */
[----:B------:R-:W0:Y:S08]  /*0070*/  LDC R6, c[0x0][0x364] ;  /* 0x0000d900ff067b82 */ /* 0x000e300000000800 */
[----:B------:R-:W1:Y:S01]  /*0080*/  S2UR UR4, SR_CTAID.X ;  /* 0x00000000000479c3 */ /* 0x000e620000002500 */
[----:B0-----:R-:W-:-:S05]  /*0090*/  IMAD R6, R6, UR5, R5 ;  /* 0x0000000506067c24 */ /* 0x001fca000f8e0205 */
[----:B--2---:R-:W-:Y:S01]  /*00a0*/  ISETP.GE.AND P0, PT, R6, UR6, PT ;  /* 0x0000000606007c0c */ /* 0x004fe2000bf06270 */
[----:B-1----:R-:W-:-:S05]  /*00b0*/  IMAD R0, R0, UR4, R3 ;  /* 0x0000000400007c24 */ /* 0x002fca000f8e0203 */
[----:B---3--:R-:W-:-:S13]  /*00c0*/  ISETP.GE.OR P0, PT, R0, UR7, P0 ;  /* 0x0000000700007c0c */ /* 0x008fda0008706670 */
[----:B------:R-:W-:Y:S05]  /*00d0*/  @P0 EXIT ;  /* 0x000000000000094d */ /* 0x000fea0003800000 */
[----:B------:R-:W0:Y:S01]  /*00e0*/  LDCU UR4, c[0x0][0x388] ;  /* 0x00007100ff0477ac */ /* 0x000e220008000800 */
[----:B------:R-:W-:Y:S01]  /*00f0*/  LEA R9, R0, R0, 0x1 ;  /* 0x0000000000097211 */ /* 0x000fe200078e08ff */
[----:B------:R-:W1:Y:S01]  /*0100*/  LDCU UR5, c[0x0][0x398] ;  /* 0x00007300ff0577ac */ /* 0x000e620008000800 */
[----:B------:R-:W2:Y:S01]  /*0110*/  LDCU.64 UR6, c[0x0][0x380] ;  /* 0x00007000ff0677ac */ /* 0x000ea20008000a00 */
[----:B------:R-:W3:Y:S01]  /*0120*/  LDCU.64 UR8, c[0x0][0x390] ;  /* 0x00007200ff0877ac */ /* 0x000ee20008000a00 */
[C---:B0-----:R-:W-:Y:S02]  /*0130*/  IMAD R3, R6.reuse, UR4, RZ ;  /* 0x0000000406037c24 */ /* 0x041fe4000f8e02ff */
[----:B-1----:R-:W-:Y:S01]  /*0140*/  IMAD R5, R6, UR5, RZ ;  /* 0x0000000506057c24 */ /* 0x002fe2000f8e02ff */
[----:B------:R-:W0:Y:S02]  /*0150*/  LDCU.64 UR4, c[0x0][0x358] ;  /* 0x00006b00ff0477ac */ /* 0x000e240008000a00 */
[----:B--2---:R-:W-:Y:S01]  /*0160*/  IADD3 R2, P0, PT, R3, UR6, RZ ;  /* 0x0000000603027c10 */ /* 0x004fe2000ff1e0ff */
[----:B------:R-:W1:Y:S01]  /*0170*/  LDCU UR6, c[0x0][0x3a8] ;  /* 0x00007500ff0677ac */ /* 0x000e620008000800 */
[----:B---3--:R-:W-:-:S02]  /*0180*/  IADD3 R4, P1, PT, R5, UR8, RZ ;  /* 0x0000000805047c10 */ /* 0x008fc4000ff3e0ff */
[----:B------:R-:W-:Y:S02]  /*0190*/  LEA.HI.X.SX32 R3, R3, UR7, 0x1, P0 ;  /* 0x0000000703037c11 */ /* 0x000fe400080f0eff */
[----:B------:R-:W-:Y:S01]  /*01a0*/  LEA.HI.X.SX32 R5, R5, UR9, 0x1, P1 ;  /* 0x0000000905057c11 */ /* 0x000fe200088f0eff */
[----:B------:R-:W2:Y:S01]  /*01b0*/  LDCU.64 UR8, c[0x0][0x3a0] ;  /* 0x00007400ff0877ac */ /* 0x000ea20008000a00 */
[----:B------:R-:W-:-:S04]  /*01c0*/  IMAD.WIDE R2, R9, 0x4, R2 ;  /* 0x0000000409027825 */ /* 0x000fc800078e0202 */
[----:B------:R-:W-:Y:S01]  /*01d0*/  IMAD.WIDE R4, R9, 0x4, R4 ;  /* 0x0000000409047825 */ /* 0x000fe200078e0204 */
[----:B0-----:R-:W3:Y:S04]  /*01e0*/  LDG.E R11, desc[UR4][R2.64] ;  /* 0x00000004020b7981 */ /* 0x001ee8000c1e1900 */
[----:B------:R-:W3:Y:S01]  /*01f0*/  LDG.E R8, desc[UR4][R4.64] ;  /* 0x0000000404087981 */ /* 0x000ee2000c1e1900 */
[----:B-1----:R-:W-:-:S05]  /*0200*/  IMAD R0, R6, UR6, RZ ;  /* 0x0000000606007c24 */ /* 0x002fca000f8e02ff */
[----:B--2---:R-:W-:-:S04]  /*0210*/  IADD3 R6, P0, PT, R0, UR8, RZ ;  /* 0x0000000800067c10 */ /* 0x004fc8000ff1e0ff */
[----:B------:R-:W-:-:S03]  /*0220*/  LEA.HI.X.SX32 R7, R0, UR9, 0x1, P0 ;  /* 0x0000000900077c11 */ /* 0x000fc600080f0eff */
[----:B------:R-:W-:-:S04]  /*0230*/  IMAD.WIDE R6, R9, 0x4, R6 ;  /* 0x0000000409067825 */ /* 0x000fc800078e0206 */
[----:B---3--:R-:W-:-:S05]  /*0240*/  FADD R11, R8, -R11 ;  /* 0x8000000b080b7221 */ /* 0x008fca0000000000 */
[----:B------:R-:W-:Y:S04]  /*0250*/  STG.E desc[UR4][R6.64], R11 ;  /* 0x0000000b06007986 */ /* 0x000fe8000c101904 */
[----:B------:R-:W2:Y:S04]  /*0260*/  LDG.E R0, desc[UR4][R4.64+0x4] ;  /* 0x0000040404007981 */ /* 0x000ea8000c1e1900 */
[----:B------:R-:W2:Y:S02]  /*0270*/  LDG.E R9, desc[UR4][R2.64+0x4] ;  /* 0x0000040402097981 */ /* 0x000ea4000c1e1900 */
[----:B--2---:R-:W-:-:S05]  /*0280*/  FADD R9, R0, -R9 ;  /* 0x8000000900097221 */ /* 0x004fca0000000000 */
[----:B------:R-:W-:Y:S04]  /*0290*/  STG.E desc[UR4][R6.64+0x4], R9 ;  /* 0x0000040906007986 */ /* 0x000fe8000c101904 */
[----:B------:R-:W2:Y:S04]  /*02a0*/  LDG.E R0, desc[UR4][R4.64+0x8] ;  /* 0x0000080404007981 */ /* 0x000ea8000c1e1900 */
[----:B------:R-:W2:Y:S02]  /*02b0*/  LDG.E R13, desc[UR4][R2.64+0x8] ;  /* 0x00000804020d7981 */ /* 0x000ea4000c1e1900 */
[----:B--2---:R-:W-:-:S05]  /*02c0*/  FADD R13, R0, -R13 ;  /* 0x8000000d000d7221 */ /* 0x004fca0000000000 */
[----:B------:R-:W-:Y:S01]  /*02d0*/  STG.E desc[UR4][R6.64+0x8], R13 ;  /* 0x0000080d06007986 */ /* 0x000fe2000c101904 */
[----:B------:R-:W-:Y:S05]  /*02e0*/  EXIT ;  /* 0x000000000000794d */ /* 0x000fea0003800000 */
.L_x_0:
[----:B------:R-:W-:-:S00]  /*02f0*/  BRA `(.L_x_0) ;  /* 0xfffffffc00fc7947 */ /* 0x000fc0000383ffff */
[----:B------:R-:W-:-:S00]  /*0300*/  NOP ;  /* 0x0000000000007918 */ /* 0x000fc00000000000 */
[----:B------:R-:W-:-:S00]  /*0310*/  NOP ;  /* 0x0000000000007918 */ /* 0x000fc00000000000 */
[----:B------:R-:W-:-:S00]  /*0320*/  NOP ;  /* 0x0000000000007918 */ /* 0x000fc00000000000 */
[----:B------:R-:W-:-:S00]  /*0330*/  NOP ;  /* 0x0000000000007918 */ /* 0x000fc00000000000 */
[----:B------:R-:W-:-:S00]  /*0340*/  NOP ;  /* 0x0000000000007918 */ /* 0x000fc00000000000 */
[----:B------:R-:W-:-:S00]  /*0350*/  NOP ;  /* 0x0000000000007918 */ /* 0x000fc00000000000 */
[----:B------:R-:W-:-:S00]  /*0360*/  NOP ;  /* 0x0000000000007918 */ /* 0x000fc00000000000 */
[----:B------:R-:W-:-:S00]  /*0370*/  NOP ;  /* 0x0000000000007918 */ /* 0x000fc00000000000 */
.L_x_10:


//--------------------- .text._Z22nppiSub_32f_C1R_kernelPKfiS0_iPfiii --------------------------
	.section	.text._Z22nppiSub_32f_C1R_kernelPKfiS0_iPfiii,"ax",@progbits
	.align	128
        .global         _Z22nppiSub_32f_C1R_kernelPKfiS0_iPfiii
        .type           _Z22nppiSub_32f_C1R_kernelPKfiS0_iPfiii,@function
        .size           _Z22nppiSub_32f_C1R_kernelPKfiS0_iPfiii,(.L_x_11 - _Z22nppiSub_32f_C1R_kernelPKfiS0_iPfiii)
        .other          _Z22nppiSub_32f_C1R_kernelPKfiS0_iPfiii,@"STO_CUDA_ENTRY STV_DEFAULT"
_Z22nppiSub_32f_C1R_kernelPKfiS0_iPfiii:
.text._Z22nppiSub_32f_C1R_kernelPKfiS0_iPfiii:
        /* <DEDUP_REMOVED lines=28> */
[----:B------:R-:W-:Y:S02]  /*01c0*/  IMAD.WIDE R4, R9, 0x4, R4 ;  /* 0x0000000409047825 */ /* 0x000fe400078e0204 */
[----:B0-----:R-:W3:Y:S04]  /*01d0*/  LDG.E R2, desc[UR4][R2.64] ;  /* 0x0000000402027981 */ /* 0x001ee8000c1e1900 */
[----:B------:R-:W3:Y:S01]  /*01e0*/  LDG.E R5, desc[UR4][R4.64] ;  /* 0x0000000404057981 */ /* 0x000ee2000c1e1900 */
[----:B-1----:R-:W-:-:S05]  /*01f0*/  IMAD R0, R0, UR6, RZ ;  /* 0x0000000600007c24 */ /* 0x002fca000f8e02ff */
[----:B--2---:R-:W-:-:S04]  /*0200*/  IADD3 R6, P0, PT, R0, UR8, RZ ;  /* 0x0000000800067c10 */ /* 0x004fc8000ff1e0ff */
[----:B------:R-:W-:-:S03]  /*0210*/  LEA.HI.X.SX32 R7, R0, UR9, 0x1, P0 ;  /* 0x0000000900077c11 */ /* 0x000fc600080f0eff */
[----:B------:R-:W-:-:S04]  /*0220*/  IMAD.WIDE R6, R9, 0x4, R6 ;  /* 0x0000000409067825 */ /* 0x000fc800078e0206 */
[----:B---3--:R-:W-:-:S05]  /*0230*/  FADD R9, R2, -R5 ;  /* 0x8000000502097221 */ /* 0x008fca0000000000 */
[----:B------:R-:W-:Y:S01]  /*0240*/  STG.E desc[UR4][R6.64], R9 ;  /* 0x0000000906007986 */ /* 0x000fe2000c101904 */
[----:B------:R-:W-:Y:S05]  /*0250*/  EXIT ;  /* 0x000000000000794d */ /* 0x000fea0003800000 */
.L_x_1:
        /* <DEDUP_REMOVED lines=10> */
.L_x_11:


//--------------------- .text._Z25nppiSub_16s_C1RSfs_kernelPKsiS0_iPsiiii --------------------------
	.section	.text._Z25nppiSub_16s_C1RSfs_kernelPKsiS0_iPsiiii,"ax",@progbits
	.align	128
        .global         _Z25nppiSub_16s_C1RSfs_kernelPKsiS0_iPsiiii
        .type           _Z25nppiSub_16s_C1RSfs_kernelPKsiS0_iPsiiii,@function
        .size           _Z25nppiSub_16s_C1RSfs_kernelPKsiS0_iPsiiii,(.L_x_12 - _Z25nppiSub_16s_C1RSfs_kernelPKsiS0_iPsiiii)
        .other          _Z25nppiSub_16s_C1RSfs_kernelPKsiS0_iPsiiii,@"STO_CUDA_ENTRY STV_DEFAULT"
_Z25nppiSub_16s_C1RSfs_kernelPKsiS0_iPsiiii:
.text._Z25nppiSub_16s_C1RSfs_kernelPKsiS0_iPsiiii:
        /* <DEDUP_REMOVED lines=18> */
[----:B------:R-:W4:Y:S01]  /*0120*/  LDCU.64 UR6, c[0x0][0x358] ;  /* 0x00006b00ff0677ac */ /* 0x000f220008000a00 */
[C---:B0-----:R-:W-:Y:S01]  /*0130*/  IMAD R3, R0.reuse, UR4, RZ ;  /* 0x0000000400037c24 */ /* 0x041fe2000f8e02ff */
[----:B------:R-:W0:Y:S01]  /*0140*/  LDCU UR4, c[0x0][0x3a8] ;  /* 0x00007500ff0477ac */ /* 0x000e220008000800 */
[----:B-1----:R-:W-:-:S03]  /*0150*/  IMAD R5, R0, UR5, RZ ;  /* 0x0000000500057c24 */ /* 0x002fc6000f8e02ff */
[----:B--2---:R-:W-:Y:S02]  /*0160*/  IADD3 R2, P0, PT, R3, UR8, RZ ;  /* 0x0000000803027c10 */ /* 0x004fe4000ff1e0ff */
[----:B---3--:R-:W-:Y:S01]  /*0170*/  IADD3 R4, P1, PT, R5, UR10, RZ ;  /* 0x0000000a05047c10 */ /* 0x008fe2000ff3e0ff */
[----:B------:R-:W1:Y:S01]  /*0180*/  LDCU UR10, c[0x0][0x3b4] ;  /* 0x00007680ff0a77ac */ /* 0x000e620008000800 */
[----:B------:R-:W-:Y:S02]  /*0190*/  LEA.HI.X.SX32 R3, R3, UR9, 0x1, P0 ;  /* 0x0000000903037c11 */ /* 0x000fe400080f0eff */
[----:B------:R-:W-:Y:S01]  /*01a0*/  LEA.HI.X.SX32 R5, R5, UR11, 0x1, P1 ;  /* 0x0000000b05057c11 */ /* 0x000fe200088f0eff */
[----:B------:R-:W2:Y:S01]  /*01b0*/  LDCU.64 UR8, c[0x0][0x3a0] ;  /* 0x00007400ff0877ac */ /* 0x000ea20008000a00 */
[----:B------:R-:W-:-:S04]  /*01c0*/  IMAD.WIDE R2, R9, 0x2, R2 ;  /* 0x0000000209027825 */ /* 0x000fc800078e0202 */
[----:B------:R-:W-:Y:S02]  /*01d0*/  IMAD.WIDE R4, R9, 0x2, R4 ;  /* 0x0000000209047825 */ /* 0x000fe400078e0204 */
[----:B----4-:R-:W3:Y:S04]  /*01e0*/  LDG.E.S16 R2, desc[UR6][R2.64] ;  /* 0x0000000602027981 */ /* 0x010ee8000c1e1700 */
[----:B------:R-:W3:Y:S01]  /*01f0*/  LDG.E.S16 R5, desc[UR6][R4.64] ;  /* 0x0000000604057981 */ /* 0x000ee2000c1e1700 */
[----:B0-----:R-:W-:Y:S01]  /*0200*/  IMAD R0, R0, UR4, RZ ;  /* 0x0000000400007c24 */ /* 0x001fe2000f8e02ff */
[----:B-1----:R-:W-:-:S04]  /*0210*/  UISETP.GE.AND UP0, UPT, UR10, 0x1, UPT ;  /* 0x000000010a00788c */ /* 0x002fc8000bf06270 */
[----:B--2---:R-:W-:-:S04]  /*0220*/  IADD3 R6, P0, PT, R0, UR8, RZ ;  /* 0x0000000800067c10 */ /* 0x004fc8000ff1e0ff */
[----:B------:R-:W-:Y:S01]  /*0230*/  LEA.HI.X.SX32 R7, R0, UR9, 0x1, P0 ;  /* 0x0000000900077c11 */ /* 0x000fe200080f0eff */
[----:B---3--:R-:W-:Y:S01]  /*0240*/  IMAD.IADD R0, R2, 0x1, -R5 ;  /* 0x0000000102007824 */ /* 0x008fe200078e0a05 */
[----:B------:R-:W-:Y:S07]  /*0250*/  BRA.U !UP0, `(.L_x_2) ;  /* 0x0000000108247547 */ /* 0x000fee000b800000 */
[----:B------:R-:W-:Y:S01]  /*0260*/  ISETP.GE.AND P0, PT, R0, RZ, PT ;  /* 0x000000ff0000720c */ /* 0x000fe20003f06270 */
[----:B------:R-:W-:Y:S01]  /*0270*/  UIADD3 UR4, UPT, UPT, UR10, -0x1, URZ ;  /* 0xffffffff0a047890 */ /* 0x000fe2000fffe0ff */
[----:B------:R-:W-:-:S03]  /*0280*/  UMOV UR5, 0x1 ;  /* 0x0000000100057882 */ /* 0x000fc60000000000 */
[----:B------:R-:W-:-:S08]  /*0290*/  USHF.L.U32 UR4, UR5, UR4, URZ ;  /* 0x0000000405047299 */ /* 0x000fd000080006ff */
[----:B------:R-:W-:-:S05]  /*02a0*/  @P0 VIADD R2, R0, UR4 ;  /* 0x0000000400020c36 */ /* 0x000fca0008000000 */
[----:B------:R-:W-:-:S04]  /*02b0*/  @P0 SHF.R.S32.HI R0, RZ, UR10, R2 ;  /* 0x0000000aff000c19 */ /* 0x000fc80008011402 */
[----:B------:R-:W-:-:S04]  /*02c0*/  @!P0 IADD3 R2, PT, PT, -R0, UR4, RZ ;  /* 0x0000000400028c10 */ /* 0x000fc8000fffe1ff */
[----:B------:R-:W-:-:S05]  /*02d0*/  @!P0 SHF.R.S32.HI R2, RZ, UR10, R2 ;  /* 0x0000000aff028c19 */ /* 0x000fca0008011402 */
[----:B------:R-:W-:-:S07]  /*02e0*/  @!P0 IMAD.MOV R0, RZ, RZ, -R2 ;  /* 0x000000ffff008224 */ /* 0x000fce00078e0a02 */
.L_x_2:
[----:B------:R-:W-:Y:S01]  /*02f0*/  VIMNMX R0, PT, PT, R0, 0x7fff, PT ;  /* 0x00007fff00007848 */ /* 0x000fe20003fe0100 */
[----:B------:R-:W-:-:S03]  /*0300*/  IMAD.WIDE R2, R9, 0x2, R6 ;  /* 0x0000000209027825 */ /* 0x000fc600078e0206 */
[----:B------:R-:W-:-:S05]  /*0310*/  VIMNMX R5, PT, PT, R0, -0x8000, !PT ;  /* 0xffff800000057848 */ /* 0x000fca0007fe0100 */
[----:B------:R-:W-:Y:S01]  /*0320*/  STG.E.U16 desc[UR6][R2.64], R5 ;  /* 0x0000000502007986 */ /* 0x000fe2000c101506 */
[----:B------:R-:W-:Y:S05]  /*0330*/  EXIT ;  /* 0x000000000000794d */ /* 0x000fea0003800000 */
.L_x_3:
        /* <DEDUP_REMOVED lines=12> */
.L_x_12:


//--------------------- .text._Z25nppiSub_16u_C1RSfs_kernelPKtiS0_iPtiiii --------------------------
	.section	.text._Z25nppiSub_16u_C1RSfs_kernelPKtiS0_iPtiiii,"ax",@progbits
	.align	128
        .global         _Z25nppiSub_16u_C1RSfs_kernelPKtiS0_iPtiiii
        .type           _Z25nppiSub_16u_C1RSfs_kernelPKtiS0_iPtiiii,@function
        .size           _Z25nppiSub_16u_C1RSfs_kernelPKtiS0_iPtiiii,(.L_x_13 - _Z25nppiSub_16u_C1RSfs_kernelPKtiS0_iPtiiii)
        .other          _Z25nppiSub_16u_C1RSfs_kernelPKtiS0_iPtiiii,@"STO_CUDA_ENTRY STV_DEFAULT"
_Z25nppiSub_16u_C1RSfs_kernelPKtiS0_iPtiiii:
.text._Z25nppiSub_16u_C1RSfs_kernelPKtiS0_iPtiiii:
        /* <DEDUP_REMOVED lines=15> */
[----:B------:R-:W1:Y:S01]  /*00f0*/  LDC R8, c[0x0][0x3b4] ;  /* 0x0000ed00ff087b82 */ /* 0x000e620000000800 */
[----:B------:R-:W2:Y:S01]  /*0100*/  LDCU UR5, c[0x0][0x398] ;  /* 0x00007300ff0577ac */ /* 0x000ea20008000800 */
[----:B------:R-:W3:Y:S01]  /*0110*/  LDCU.64 UR6, c[0x0][0x380] ;  /* 0x00007000ff0677ac */ /* 0x000ee20008000a00 */
[----:B------:R-:W4:Y:S01]  /*0120*/  LDCU.64 UR8, c[0x0][0x390] ;  /* 0x00007200ff0877ac */ /* 0x000f220008000a00 */
[C---:B0-----:R-:W-:Y:S02]  /*0130*/  IMAD R3, R0.reuse, UR4, RZ ;  /* 0x0000000400037c24 */ /* 0x041fe4000f8e02ff */
[----:B--2---:R-:W-:Y:S01]  /*0140*/  IMAD R5, R0, UR5, RZ ;  /* 0x0000000500057c24 */ /* 0x004fe2000f8e02ff */
[----:B------:R-:W0:Y:S02]  /*0150*/  LDCU.64 UR4, c[0x0][0x358] ;  /* 0x00006b00ff0477ac */ /* 0x000e240008000a00 */
[----:B---3--:R-:W-:Y:S01]  /*0160*/  IADD3 R2, P0, PT, R3, UR6, RZ ;  /* 0x0000000603027c10 */ /* 0x008fe2000ff1e0ff */
[----:B------:R-:W2:Y:S01]  /*0170*/  LDCU UR6, c[0x0][0x3a8] ;  /* 0x00007500ff0677ac */ /* 0x000ea20008000800 */
[----:B----4-:R-:W-:-:S02]  /*0180*/  IADD3 R4, P1, PT, R5, UR8, RZ ;  /* 0x0000000805047c10 */ /* 0x010fc4000ff3e0ff */
[----:B------:R-:W-:Y:S02]  /*0190*/  LEA.HI.X.SX32 R3, R3, UR7, 0x1, P0 ;  /* 0x0000000703037c11 */ /* 0x000fe400080f0eff */
[----:B------:R-:W-:Y:S01]  /*01a0*/  LEA.HI.X.SX32 R5, R5, UR9, 0x1, P1 ;  /* 0x0000000905057c11 */ /* 0x000fe200088f0eff */
[----:B------:R-:W3:Y:S01]  /*01b0*/  LDCU.64 UR8, c[0x0][0x3a0] ;  /* 0x00007400ff0877ac */ /* 0x000ee20008000a00 */
[----:B------:R-:W-:-:S04]  /*01c0*/  IMAD.WIDE R2, R9, 0x2, R2 ;  /* 0x0000000209027825 */ /* 0x000fc800078e0202 */
[----:B------:R-:W-:Y:S02]  /*01d0*/  IMAD.WIDE R4, R9, 0x2, R4 ;  /* 0x0000000209047825 */ /* 0x000fe400078e0204 */
[----:B0-----:R-:W4:Y:S04]  /*01e0*/  LDG.E.U16 R2, desc[UR4][R2.64] ;  /* 0x0000000402027981 */ /* 0x001f28000c1e1500 */
[----:B------:R-:W4:Y:S01]  /*01f0*/  LDG.E.U16 R5, desc[UR4][R4.64] ;  /* 0x0000000404057981 */ /* 0x000f22000c1e1500 */
[----:B-1----:R-:W-:Y:S01]  /*0200*/  ISETP.GE.AND P0, PT, R8, 0x1, PT ;  /* 0x000000010800780c */ /* 0x002fe20003f06270 */
[----:B--2---:R-:W-:-:S05]  /*0210*/  IMAD R0, R0, UR6, RZ ;  /* 0x0000000600007c24 */ /* 0x004fca000f8e02ff */
[----:B---3--:R-:W-:-:S04]  /*0220*/  IADD3 R6, P1, PT, R0, UR8, RZ ;  /* 0x0000000800067c10 */ /* 0x008fc8000ff3e0ff */
[----:B------:R-:W-:-:S03]  /*0230*/  LEA.HI.X.SX32 R7, R0, UR9, 0x1, P1 ;  /* 0x0000000900077c11 */ /* 0x000fc600088f0eff */
[----:B------:R-:W-:-:S04]  /*0240*/  IMAD.WIDE R6, R9, 0x2, R6 ;  /* 0x0000000209067825 */ /* 0x000fc800078e0206 */
[----:B----4-:R-:W-:Y:S01]  /*0250*/  IMAD.IADD R0, R2, 0x1, -R5 ;  /* 0x0000000102007824 */ /* 0x010fe200078e0a05 */
[----:B------:R-:W-:Y:S06]  /*0260*/  @!P0 BRA `(.L_x_4) ;  /* 0x00000000001c8947 */ /* 0x000fec0003800000 */
[----:B------:R-:W-:-:S13]  /*0270*/  ISETP.GE.AND P0, PT, R0, RZ, PT ;  /* 0x000000ff0000720c */ /* 0x000fda0003f06270 */
[----:B------:R-:W-:Y:S02]  /*0280*/  @P0 VIADD R2, R8, 0xffffffff ;  /* 0xffffffff08020836 */ /* 0x000fe40000000000 */
[----:B------:R-:W-:-:S05]  /*0290*/  @P0 IMAD.MOV.U32 R3, RZ, RZ, 0x1 ;  /* 0x00000001ff030424 */ /* 0x000fca00078e00ff */
[----:B------:R-:W-:-:S05]  /*02a0*/  @P0 SHF.L.U32 R3, R3, R2, RZ ;  /* 0x0000000203030219 */ /* 0x000fca00000006ff */
[----:B------:R-:W-:-:S05]  /*02b0*/  @P0 IMAD.IADD R3, R0, 0x1, R3 ;  /* 0x0000000100030824 */ /* 0x000fca00078e0203 */
[----:B------:R-:W-:-:S04]  /*02c0*/  @P0 SHF.R.S32.HI R0, RZ, R8, R3 ;  /* 0x00000008ff000219 */ /* 0x000fc80000011403 */
[----:B------:R-:W-:-:S07]  /*02d0*/  @!P0 SHF.R.S32.HI R0, RZ, R8, R0 ;  /* 0x00000008ff008219 */ /* 0x000fce0000011400 */
.L_x_4:
[----:B------:R-:W-:-:S05]  /*02e0*/  VIMNMX.RELU R3, PT, PT, R0, 0xffff, PT ;  /* 0x0000ffff00037848 */ /* 0x000fca0003fe1100 */
[----:B------:R-:W-:Y:S01]  /*02f0*/  STG.E.U16 desc[UR4][R6.64], R3 ;  /* 0x0000000306007986 */ /* 0x000fe2000c101504 */
[----:B------:R-:W-:Y:S05]  /*0300*/  EXIT ;  /* 0x000000000000794d */ /* 0x000fea0003800000 */
.L_x_5:
        /* <DEDUP_REMOVED lines=15> */
.L_x_13:


//--------------------- .text._Z24nppiSub_8u_C3RSfs_kernelPKhiS0_iPhiiii --------------------------
	.section	.text._Z24nppiSub_8u_C3RSfs_kernelPKhiS0_iPhiiii,"ax",@progbits
	.align	128
        .global         _Z24nppiSub_8u_C3RSfs_kernelPKhiS0_iPhiiii
        .type           _Z24nppiSub_8u_C3RSfs_kernelPKhiS0_iPhiiii,@function
        .size           _Z24nppiSub_8u_C3RSfs_kernelPKhiS0_iPhiiii,(.L_x_14 - _Z24nppiSub_8u_C3RSfs_kernelPKhiS0_iPhiiii)
        .other          _Z24nppiSub_8u_C3RSfs_kernelPKhiS0_iPhiiii,@"STO_CUDA_ENTRY STV_DEFAULT"
_Z24nppiSub_8u_C3RSfs_kernelPKhiS0_iPhiiii:
.text._Z24nppiSub_8u_C3RSfs_kernelPKhiS0_iPhiiii:
        /* <DEDUP_REMOVED lines=15> */
[----:B------:R-:W-:Y:S01]  /*00f0*/  IMAD R7, R0, 0x3, RZ ;  /* 0x0000000300077824 */ /* 0x000fe200078e02ff */
[----:B------:R-:W1:Y:S01]  /*0100*/  LDCU UR4, c[0x0][0x388] ;  /* 0x00007100ff0477ac */ /* 0x000e620008000800 */
[----:B------:R-:W2:Y:S01]  /*0110*/  LDCU UR5, c[0x0][0x398] ;  /* 0x00007300ff0577ac */ /* 0x000ea20008000800 */
[----:B------:R-:W3:Y:S01]  /*0120*/  LDCU UR6, c[0x0][0x3a8] ;  /* 0x00007500ff0677ac */ /* 0x000ee20008000800 */
[----:B0-----:R-:W-:Y:S01]  /*0130*/  UISETP.GE.AND UP0, UPT, UR8, 0x1, UPT ;  /* 0x000000010800788c */ /* 0x001fe2000bf06270 */
[C---:B-1----:R-:W-:Y:S02]  /*0140*/  IMAD R4, R2.reuse, UR4, RZ ;  /* 0x0000000402047c24 */ /* 0x042fe4000f8e02ff */
[----:B--2---:R-:W-:-:S03]  /*0150*/  IMAD R3, R2, UR5, RZ ;  /* 0x0000000502037c24 */ /* 0x004fc6000f8e02ff */
[----:B------:R-:W-:Y:S01]  /*0160*/  SHF.R.S32.HI R5, RZ, 0x1f, R4 ;  /* 0x0000001fff057819 */ /* 0x000fe20000011404 */
[----:B---3--:R-:W-:Y:S01]  /*0170*/  IMAD R6, R2, UR6, RZ ;  /* 0x0000000602067c24 */ /* 0x008fe2000f8e02ff */
[----:B------:R-:W-:Y:S01]  /*0180*/  SHF.R.S32.HI R8, RZ, 0x1f, R3 ;  /* 0x0000001fff087819 */ /* 0x000fe20000011403 */
[----:B------:R-:W0:Y:S03]  /*0190*/  LDCU.64 UR6, c[0x0][0x358] ;  /* 0x00006b00ff0677ac */ /* 0x000e260008000a00 */
[----:B------:R-:W-:Y:S01]  /*01a0*/  SHF.R.S32.HI R0, RZ, 0x1f, R6 ;  /* 0x0000001fff007819 */ /* 0x000fe20000011406 */
[----:B------:R-:W-:Y:S06]  /*01b0*/  BRA.U !UP0, `(.L_x_6) ;  /* 0x0000000108a47547 */ /* 0x000fec000b800000 */
[----:B------:R-:W1:Y:S01]  /*01c0*/  LDCU.64 UR4, c[0x0][0x390] ;  /* 0x00007200ff0477ac */ /* 0x000e620008000a00 */
[----:B------:R-:W-:Y:S01]  /*01d0*/  SHF.R.S32.HI R11, RZ, 0x1f, R7 ;  /* 0x0000001fff0b7819 */ /* 0x000fe20000011407 */
[----:B------:R-:W2:Y:S01]  /*01e0*/  LDCU.64 UR10, c[0x0][0x380] ;  /* 0x00007000ff0a77ac */ /* 0x000ea20008000a00 */
[C---:B-1----:R-:W-:Y:S02]  /*01f0*/  IADD3 R2, P0, P1, R7.reuse, UR4, R3 ;  /* 0x0000000407027c10 */ /* 0x042fe4000f91e003 */
[----:B--2---:R-:W-:Y:S02]  /*0200*/  IADD3 R4, P2, P3, R7, UR10, R4 ;  /* 0x0000000a07047c10 */ /* 0x004fe4000fb5e004 */
[C---:B------:R-:W-:Y:S02]  /*0210*/  IADD3.X R3, PT, PT, R11.reuse, UR5, R8, P0, P1 ;  /* 0x000000050b037c10 */ /* 0x040fe400087e2408 */
[----:B------:R-:W-:Y:S01]  /*0220*/  IADD3.X R5, PT, PT, R11, UR11, R5, P2, P3 ;  /* 0x0000000b0b057c10 */ /* 0x000fe200097e6405 */
[----:B------:R-:W-:-:S02]  /*0230*/  UIADD3 UR4, UPT, UPT, UR8, -0x1, URZ ;  /* 0xffffffff08047890 */ /* 0x000fc4000fffe0ff */
[----:B0-----:R-:W2:Y:S01]  /*0240*/  LDG.E.U8 R8, desc[UR6][R2.64] ;  /* 0x0000000602087981 */ /* 0x001ea2000c1e1100 */
[----:B------:R-:W-:Y:S01]  /*0250*/  IMAD.MOV.U32 R10, RZ, RZ, 0x1 ;  /* 0x00000001ff0a7424 */ /* 0x000fe200078e00ff */
[----:B------:R-:W0:Y:S02]  /*0260*/  LDCU.64 UR10, c[0x0][0x3a0] ;  /* 0x00007400ff0a77ac */ /* 0x000e240008000a00 */
[----:B------:R-:W2:Y:S02]  /*0270*/  LDG.E.U8 R9, desc[UR6][R4.64] ;  /* 0x0000000604097981 */ /* 0x000ea4000c1e1100 */
[----:B--2---:R-:W-:Y:S01]  /*0280*/  IMAD.IADD R9, R8, 0x1, -R9 ;  /* 0x0000000108097824 */ /* 0x004fe200078e0a09 */
[----:B------:R-:W-:-:S04]  /*0290*/  SHF.L.U32 R8, R10, UR4, RZ ;  /* 0x000000040a087c19 */ /* 0x000fc800080006ff */
[----:B------:R-:W-:-:S04]  /*02a0*/  ISETP.GE.AND P0, PT, R9, RZ, PT ;  /* 0x000000ff0900720c */ /* 0x000fc80003f06270 */
[----:B------:R-:W-:Y:S02]  /*02b0*/  SEL R10, R8, RZ, P0 ;  /* 0x000000ff080a7207 */ /* 0x000fe40000000000 */
[----:B0-----:R-:W-:-:S03]  /*02c0*/  IADD3 R6, P0, P1, R7, UR10, R6 ;  /* 0x0000000a07067c10 */ /* 0x001fc6000f91e006 */
[----:B------:R-:W-:Y:S01]  /*02d0*/  IMAD.IADD R10, R9, 0x1, R10 ;  /* 0x00000001090a7824 */ /* 0x000fe200078e020a */
[----:B------:R-:W-:-:S04]  /*02e0*/  IADD3.X R7, PT, PT, R11, UR11, R0, P0, P1 ;  /* 0x0000000b0b077c10 */ /* 0x000fc800087e2400 */
[----:B------:R-:W-:-:S04]  /*02f0*/  SHF.R.S32.HI R10, RZ, UR8, R10 ;  /* 0x00000008ff0a7c19 */ /* 0x000fc8000801140a */
[----:B------:R-:W-:-:S05]  /*0300*/  VIMNMX.RELU R9, PT, PT, R10, 0xff, PT ;  /* 0x000000ff0a097848 */ /* 0x000fca0003fe1100 */
[----:B------:R0:W-:Y:S04]  /*0310*/  STG.E.U8 desc[UR6][R6.64], R9 ;  /* 0x0000000906007986 */ /* 0x0001e8000c101106 */
[----:B------:R-:W2:Y:S04]  /*0320*/  LDG.E.U8 R0, desc[UR6][R2.64+0x1] ;  /* 0x0000010602007981 */ /* 0x000ea8000c1e1100 */
[----:B------:R-:W2:Y:S02]  /*0330*/  LDG.E.U8 R11, desc[UR6][R4.64+0x1] ;  /* 0x00000106040b7981 */ /* 0x000ea4000c1e1100 */
[----:B--2---:R-:W-:-:S05]  /*0340*/  IMAD.IADD R0, R0, 0x1, -R11 ;  /* 0x0000000100007824 */ /* 0x004fca00078e0a0b */
[----:B------:R-:W-:-:S04]  /*0350*/  ISETP.GE.AND P0, PT, R0, RZ, PT ;  /* 0x000000ff0000720c */ /* 0x000fc80003f06270 */
[----:B------:R-:W-:-:S05]  /*0360*/  SEL R11, R8, RZ, P0 ;  /* 0x000000ff080b7207 */ /* 0x000fca0000000000 */
[----:B------:R-:W-:-:S05]  /*0370*/  IMAD.IADD R11, R0, 0x1, R11 ;  /* 0x00000001000b7824 */ /* 0x000fca00078e020b */
[----:B------:R-:W-:-:S04]  /*0380*/  SHF.R.S32.HI R11, RZ, UR8, R11 ;  /* 0x00000008ff0b7c19 */ /* 0x000fc8000801140b */
[----:B------:R-:W-:-:S05]  /*0390*/  VIMNMX.RELU R11, PT, PT, R11, 0xff, PT ;  /* 0x000000ff0b0b7848 */ /* 0x000fca0003fe1100 */
[----:B------:R-:W-:Y:S04]  /*03a0*/  STG.E.U8 desc[UR6][R6.64+0x1], R11 ;  /* 0x0000010b06007986 */ /* 0x000fe8000c101106 */
[----:B------:R-:W2:Y:S04]  /*03b0*/  LDG.E.U8 R0, desc[UR6][R2.64+0x2] ;  /* 0x0000020602007981 */ /* 0x000ea8000c1e1100 */
[----:B0-----:R-:W2:Y:S02]  /*03c0*/  LDG.E.U8 R9, desc[UR6][R4.64+0x2] ;  /* 0x0000020604097981 */ /* 0x001ea4000c1e1100 */
[----:B--2---:R-:W-:-:S05]  /*03d0*/  IMAD.IADD R0, R0, 0x1, -R9 ;  /* 0x0000000100007824 */ /* 0x004fca00078e0a09 */
[----:B------:R-:W-:-:S04]  /*03e0*/  ISETP.GE.AND P0, PT, R0, RZ, PT ;  /* 0x000000ff0000720c */ /* 0x000fc80003f06270 */
[----:B------:R-:W-:-:S05]  /*03f0*/  SEL R9, R8, RZ, P0 ;  /* 0x000000ff08097207 */ /* 0x000fca0000000000 */
[----:B------:R-:W-:-:S05]  /*0400*/  IMAD.IADD R9, R0, 0x1, R9 ;  /* 0x0000000100097824 */ /* 0x000fca00078e0209 */
[----:B------:R-:W-:-:S04]  /*0410*/  SHF.R.S32.HI R9, RZ, UR8, R9 ;  /* 0x00000008ff097c19 */ /* 0x000fc80008011409 */
[----:B------:R-:W-:-:S05]  /*0420*/  VIMNMX.RELU R9, PT, PT, R9, 0xff, PT ;  /* 0x000000ff09097848 */ /* 0x000fca0003fe1100 */
[----:B------:R-:W-:Y:S01]  /*0430*/  STG.E.U8 desc[UR6][R6.64+0x2], R9 ;  /* 0x0000020906007986 */ /* 0x000fe2000c101106 */
[----:B------:R-:W-:Y:S05]  /*0440*/  EXIT ;  /* 0x000000000000794d */ /* 0x000fea0003800000 */
.L_x_6:
[----:B------:R-:W1:Y:S01]  /*0450*/  LDCU.64 UR4, c[0x0][0x390] ;  /* 0x00007200ff0477ac */ /* 0x000e620008000a00 */
[----:B------:R-:W-:Y:S01]  /*0460*/  SHF.R.S32.HI R11, RZ, 0x1f, R7 ;  /* 0x0000001fff0b7819 */ /* 0x000fe20000011407 */
[----:B------:R-:W2:Y:S01]  /*0470*/  LDCU.64 UR8, c[0x0][0x380] ;  /* 0x00007000ff0877ac */ /* 0x000ea20008000a00 */
[C---:B-1----:R-:W-:Y:S02]  /*0480*/  IADD3 R2, P0, P1, R7.reuse, UR4, R3 ;  /* 0x0000000407027c10 */ /* 0x042fe4000f91e003 */
[----:B--2---:R-:W-:Y:S02]  /*0490*/  IADD3 R4, P2, P3, R7, UR8, R4 ;  /* 0x0000000807047c10 */ /* 0x004fe4000fb5e004 */
[C---:B------:R-:W-:Y:S01]  /*04a0*/  IADD3.X R3, PT, PT, R11.reuse, UR5, R8, P0, P1 ;  /* 0x000000050b037c10 */ /* 0x040fe200087e2408 */
[----:B------:R-:W1:Y:S01]  /*04b0*/  LDCU.64 UR4, c[0x0][0x3a0] ;  /* 0x00007400ff0477ac */ /* 0x000e620008000a00 */
[----:B------:R-:W-:-:S03]  /*04c0*/  IADD3.X R5, PT, PT, R11, UR9, R5, P2, P3 ;  /* 0x000000090b057c10 */ /* 0x000fc600097e6405 */
[----:B0-----:R-:W2:Y:S04]  /*04d0*/  LDG.E.U8 R8, desc[UR6][R2.64] ;  /* 0x0000000602087981 */ /* 0x001ea8000c1e1100 */
[----:B------:R-:W2:Y:S01]  /*04e0*/  LDG.E.U8 R9, desc[UR6][R4.64] ;  /* 0x0000000604097981 */ /* 0x000ea2000c1e1100 */
[----:B-1----:R-:W-:-:S04]  /*04f0*/  IADD3 R6, P0, P1, R7, UR4, R6 ;  /* 0x0000000407067c10 */ /* 0x002fc8000f91e006 */
[----:B------:R-:W-:Y:S02]  /*0500*/  IADD3.X R7, PT, PT, R11, UR5, R0, P0, P1 ;  /* 0x000000050b077c10 */ /* 0x000fe400087e2400 */
[----:B--2---:R-:W-:-:S05]  /*0510*/  VIADDMNMX R9, R8, -R9, RZ, !PT ;  /* 0x8000000908097246 */ /* 0x004fca00078001ff */
[----:B------:R-:W-:Y:S04]  /*0520*/  STG.E.U8 desc[UR6][R6.64], R9 ;  /* 0x0000000906007986 */ /* 0x000fe8000c101106 */
[----:B------:R-:W2:Y:S04]  /*0530*/  LDG.E.U8 R0, desc[UR6][R2.64+0x1] ;  /* 0x0000010602007981 */ /* 0x000ea8000c1e1100 */
[----:B------:R-:W2:Y:S02]  /*0540*/  LDG.E.U8 R11, desc[UR6][R4.64+0x1] ;  /* 0x00000106040b7981 */ /* 0x000ea4000c1e1100 */
[----:B--2---:R-:W-:-:S05]  /*0550*/  VIADDMNMX R11, R0, -R11, RZ, !PT ;  /* 0x8000000b000b7246 */ /* 0x004fca00078001ff */
[----:B------:R-:W-:Y:S04]  /*0560*/  STG.E.U8 desc[UR6][R6.64+0x1], R11 ;  /* 0x0000010b06007986 */ /* 0x000fe8000c101106 */
[----:B------:R-:W2:Y:S04]  /*0570*/  LDG.E.U8 R0, desc[UR6][R2.64+0x2] ;  /* 0x0000020602007981 */ /* 0x000ea8000c1e1100 */
[----:B------:R-:W2:Y:S02]  /*0580*/  LDG.E.U8 R13, desc[UR6][R4.64+0x2] ;  /* 0x00000206040d7981 */ /* 0x000ea4000c1e1100 */
[----:B--2---:R-:W-:-:S05]  /*0590*/  VIADDMNMX R13, R0, -R13, RZ, !PT ;  /* 0x8000000d000d7246 */ /* 0x004fca00078001ff */
[----:B------:R-:W-:Y:S01]  /*05a0*/  STG.E.U8 desc[UR6][R6.64+0x2], R13 ;  /* 0x0000020d06007986 */ /* 0x000fe2000c101106 */
[----:B------:R-:W-:Y:S05]  /*05b0*/  EXIT ;  /* 0x000000000000794d */ /* 0x000fea0003800000 */
.L_x_7:
        /* <DEDUP_REMOVED lines=12> */
.L_x_14:


//--------------------- .text._Z24nppiSub_8u_C1RSfs_kernelPKhiS0_iPhiiii --------------------------
	.section	.text._Z24nppiSub_8u_C1RSfs_kernelPKhiS0_iPhiiii,"ax",@progbits
	.align	128
        .global         _Z24nppiSub_8u_C1RSfs_kernelPKhiS0_iPhiiii
        .type           _Z24nppiSub_8u_C1RSfs_kernelPKhiS0_iPhiiii,@function
        .size           _Z24nppiSub_8u_C1RSfs_kernelPKhiS0_iPhiiii,(.L_x_15 - _Z24nppiSub_8u_C1RSfs_kernelPKhiS0_iPhiiii)
        .other          _Z24nppiSub_8u_C1RSfs_kernelPKhiS0_iPhiiii,@"STO_CUDA_ENTRY STV_DEFAULT"
_Z24nppiSub_8u_C1RSfs_kernelPKhiS0_iPhiiii:
.text._Z24nppiSub_8u_C1RSfs_kernelPKhiS0_iPhiiii:
        /* <DEDUP_REMOVED lines=15> */
[----:B------:R-:W-:Y:S01]  /*00f0*/  SHF.R.S32.HI R9, RZ, 0x1f, R0 ;  /* 0x0000001fff097819 */ /* 0x000fe20000011400 */
[----:B------:R-:W1:Y:S01]  /*0100*/  LDCU UR6, c[0x0][0x388] ;  /* 0x00007100ff0677ac */ /* 0x000e620008000800 */
[----:B------:R-:W2:Y:S01]  /*0110*/  LDCU.64 UR10, c[0x0][0x390] ;  /* 0x00007200ff0a77ac */ /* 0x000ea20008000a00 */
[----:B------:R-:W3:Y:S01]  /*0120*/  LDCU.64 UR8, c[0x0][0x380] ;  /* 0x00007000ff0877ac */ /* 0x000ee20008000a00 */
[----:B------:R-:W4:Y:S01]  /*0130*/  LDCU.64 UR4, c[0x0][0x358] ;  /* 0x00006b00ff0477ac */ /* 0x000f220008000a00 */
[C---:B0-----:R-:W-:Y:S02]  /*0140*/  IMAD R5, R6.reuse, UR7, RZ ;  /* 0x0000000706057c24 */ /* 0x041fe4000f8e02ff */
[----:B-1----:R-:W-:-:S03]  /*0150*/  IMAD R3, R6, UR6, RZ ;  /* 0x0000000606037c24 */ /* 0x002fc6000f8e02ff */
[----:B------:R-:W-:Y:S01]  /*0160*/  SHF.R.S32.HI R8, RZ, 0x1f, R5 ;  /* 0x0000001fff087819 */ /* 0x000fe20000011405 */
[----:B------:R-:W0:Y:S01]  /*0170*/  LDCU UR6, c[0x0][0x3a8] ;  /* 0x00007500ff0677ac */ /* 0x000e220008000800 */
[--C-:B--2---:R-:W-:Y:S02]  /*0180*/  IADD3 R4, P2, P3, R5, UR10, R0.reuse ;  /* 0x0000000a05047c10 */ /* 0x104fe4000fb5e000 */
[----:B------:R-:W-:Y:S02]  /*0190*/  SHF.R.S32.HI R7, RZ, 0x1f, R3 ;  /* 0x0000001fff077819 */ /* 0x000fe40000011403 */
[----:B---3--:R-:W-:Y:S02]  /*01a0*/  IADD3 R2, P0, P1, R3, UR8, R0 ;  /* 0x0000000803027c10 */ /* 0x008fe4000f91e000 */
[--C-:B------:R-:W-:Y:S02]  /*01b0*/  IADD3.X R5, PT, PT, R8, UR11, R9.reuse, P2, P3 ;  /* 0x0000000b08057c10 */ /* 0x100fe400097e6409 */
[----:B------:R-:W-:Y:S01]  /*01c0*/  IADD3.X R3, PT, PT, R7, UR9, R9, P0, P1 ;  /* 0x0000000907037c10 */ /* 0x000fe200087e2409 */
[----:B------:R-:W1:Y:S03]  /*01d0*/  LDC R8, c[0x0][0x3b4] ;  /* 0x0000ed00ff087b82 */ /* 0x000e660000000800 */
[----:B----4-:R-:W2:Y:S04]  /*01e0*/  LDG.E.U8 R5, desc[UR4][R4.64] ;  /* 0x0000000404057981 */ /* 0x010ea8000c1e1100 */
[----:B------:R-:W2:Y:S01]  /*01f0*/  LDG.E.U8 R2, desc[UR4][R2.64] ;  /* 0x0000000402027981 */ /* 0x000ea2000c1e1100 */
[----:B0-----:R-:W-:Y:S01]  /*0200*/  IMAD R7, R6, UR6, RZ ;  /* 0x0000000606077c24 */ /* 0x001fe2000f8e02ff */
[----:B-1----:R-:W-:Y:S01]  /*0210*/  ISETP.GE.AND P0, PT, R8, 0x1, PT ;  /* 0x000000010800780c */ /* 0x002fe20003f06270 */
[----:B--2---:R-:W-:-:S12]  /*0220*/  IMAD.IADD R6, R2, 0x1, -R5 ;  /* 0x0000000102067824 */ /* 0x004fd800078e0a05 */
[----:B------:R-:W-:Y:S05]  /*0230*/  @!P0 BRA `(.L_x_8) ;  /* 0x00000000001c8947 */ /* 0x000fea0003800000 */
[----:B------:R-:W-:-:S13]  /*0240*/  ISETP.GE.AND P0, PT, R6, RZ, PT ;  /* 0x000000ff0600720c */ /* 0x000fda0003f06270 */
[----:B------:R-:W-:Y:S02]  /*0250*/  @P0 VIADD R2, R8, 0xffffffff ;  /* 0xffffffff08020836 */ /* 0x000fe40000000000 */
[----:B------:R-:W-:-:S05]  /*0260*/  @P0 IMAD.MOV.U32 R3, RZ, RZ, 0x1 ;  /* 0x00000001ff030424 */ /* 0x000fca00078e00ff */
[----:B------:R-:W-:-:S05]  /*0270*/  @P0 SHF.L.U32 R3, R3, R2, RZ ;  /* 0x0000000203030219 */ /* 0x000fca00000006ff */
[----:B------:R-:W-:-:S05]  /*0280*/  @P0 IMAD.IADD R3, R6, 0x1, R3 ;  /* 0x0000000106030824 */ /* 0x000fca00078e0203 */
[----:B------:R-:W-:-:S04]  /*0290*/  @P0 SHF.R.S32.HI R6, RZ, R8, R3 ;  /* 0x00000008ff060219 */ /* 0x000fc80000011403 */
[----:B------:R-:W-:-:S07]  /*02a0*/  @!P0 SHF.R.S32.HI R6, RZ, R8, R6 ;  /* 0x00000008ff068219 */ /* 0x000fce0000011406 */
.L_x_8:
[----:B------:R-:W0:Y:S01]  /*02b0*/  LDCU.64 UR6, c[0x0][0x3a0] ;  /* 0x00007400ff0677ac */ /* 0x000e220008000a00 */
[----:B------:R-:W-:Y:S02]  /*02c0*/  SHF.R.S32.HI R4, RZ, 0x1f, R7 ;  /* 0x0000001fff047819 */ /* 0x000fe40000011407 */
[----:B------:R-:W-:Y:S02]  /*02d0*/  VIMNMX.RELU R5, PT, PT, R6, 0xff, PT ;  /* 0x000000ff06057848 */ /* 0x000fe40003fe1100 */
[----:B0-----:R-:W-:-:S04]  /*02e0*/  IADD3 R2, P0, P1, R7, UR6, R0 ;  /* 0x0000000607027c10 */ /* 0x001fc8000f91e000 */
[----:B------:R-:W-:-:S05]  /*02f0*/  IADD3.X R3, PT, PT, R4, UR7, R9, P0, P1 ;  /* 0x0000000704037c10 */ /* 0x000fca00087e2409 */
[----:B------:R-:W-:Y:S01]  /*0300*/  STG.E.U8 desc[UR4][R2.64], R5 ;  /* 0x0000000502007986 */ /* 0x000fe2000c101104 */
[----:B------:R-:W-:Y:S05]  /*0310*/  EXIT ;  /* 0x000000000000794d */ /* 0x000fea0003800000 */
.L_x_9:
        /* <DEDUP_REMOVED lines=14> */
.L_x_15:


//--------------------- .nv.shared.reserved.0     --------------------------
	.section	.nv.shared.reserved.0,"aw",@nobits
	.weak		__nv_reservedSMEM_offset_0_alias
	.size		__nv_reservedSMEM_offset_0_alias, 0, 64
	.other		__nv_reservedSMEM_offset_0_alias,@"STO_CUDA_RESERVED_SHARED STV_DEFAULT"
__nv_reservedSMEM_offset_0_alias:
	.zero		0
	.zero		64


//--------------------- .nv.constant0._Z22nppiSub_32f_C3R_kernelPKfiS0_iPfiii --------------------------
	.section	.nv.constant0._Z22nppiSub_32f_C3R_kernelPKfiS0_iPfiii,"a",@progbits
	.sectionflags	@""
	.align	4
.nv.constant0._Z22nppiSub_32f_C3R_kernelPKfiS0_iPfiii:
	.zero		948


//--------------------- .nv.constant0._Z22nppiSub_32f_C1R_kernelPKfiS0_iPfiii --------------------------
	.section	.nv.constant0._Z22nppiSub_32f_C1R_kernelPKfiS0_iPfiii,"a",@progbits
	.sectionflags	@""
	.align	4
.nv.constant0._Z22nppiSub_32f_C1R_kernelPKfiS0_iPfiii:
	.zero		948


//--------------------- .nv.constant0._Z25nppiSub_16s_C1RSfs_kernelPKsiS0_iPsiiii --------------------------
	.section	.nv.constant0._Z25nppiSub_16s_C1RSfs_kernelPKsiS0_iPsiiii,"a",@progbits
	.sectionflags	@""
	.align	4
.nv.constant0._Z25nppiSub_16s_C1RSfs_kernelPKsiS0_iPsiiii:
	.zero		952


//--------------------- .nv.constant0._Z25nppiSub_16u_C1RSfs_kernelPKtiS0_iPtiiii --------------------------
	.section	.nv.constant0._Z25nppiSub_16u_C1RSfs_kernelPKtiS0_iPtiiii,"a",@progbits
	.sectionflags	@""
	.align	4
.nv.constant0._Z25nppiSub_16u_C1RSfs_kernelPKtiS0_iPtiiii:
	.zero		952


//--------------------- .nv.constant0._Z24nppiSub_8u_C3RSfs_kernelPKhiS0_iPhiiii --------------------------
	.section	.nv.constant0._Z24nppiSub_8u_C3RSfs_kernelPKhiS0_iPhiiii,"a",@progbits
	.sectionflags	@""
	.align	4
.nv.constant0._Z24nppiSub_8u_C3RSfs_kernelPKhiS0_iPhiiii:
	.zero		952


//--------------------- .nv.constant0._Z24nppiSub_8u_C1RSfs_kernelPKhiS0_iPhiiii --------------------------
	.section	.nv.constant0._Z24nppiSub_8u_C1RSfs_kernelPKhiS0_iPhiiii,"a",@progbits
	.sectionflags	@""
	.align	4
.nv.constant0._Z24nppiSub_8u_C1RSfs_kernelPKhiS0_iPhiiii:
	.zero		952


//--------------------- SYMBOLS --------------------------

	.type		.nv.reservedSmem.offset0,@object
	.size		.nv.reservedSmem.offset0,0x4
